// auto-generated by cutlass_sweep.gemm — config: {"arch": "sm_100", "cluster_m": 2, "cluster_n": 1, "dtype": "int8", "dtype_b": "int8", "layout": "nt", "stages": 0, "tile_k": 64, "tile_m": 64, "tile_n": 112}
#include "cutlass/cutlass.h"
#include "cutlass/gemm/collective/collective_builder.hpp"
#include "cutlass/gemm/device/gemm_universal_adapter.h"
#include "cutlass/gemm/kernel/gemm_universal.hpp"
#include "cutlass/epilogue/collective/collective_builder.hpp"

using ElemA = int8_t;
using ElemB = int8_t;
using ElemCD = int8_t;
using Acc  = int32_t;
using TileShape    = cute::Shape<cute::_64, cute::_112, cute::_64>;
using ClusterShape = cute::Shape<cute::_2, cute::_1, cute::_1>;

using CollectiveEpilogue = typename cutlass::epilogue::collective::CollectiveBuilder<
    cutlass::arch::Sm100, cutlass::arch::OpClassTensorOp,
    TileShape, ClusterShape,
    cutlass::epilogue::collective::EpilogueTileAuto,
    Acc, Acc,
    ElemCD, cutlass::layout::RowMajor, 128 / cutlass::sizeof_bits<ElemCD>::value,
    ElemCD, cutlass::layout::RowMajor, 128 / cutlass::sizeof_bits<ElemCD>::value,
    cutlass::epilogue::collective::EpilogueScheduleAuto
  >::CollectiveOp;

using CollectiveMainloop = typename cutlass::gemm::collective::CollectiveBuilder<
    cutlass::arch::Sm100, cutlass::arch::OpClassTensorOp,
    ElemA, cutlass::layout::RowMajor, 128 / cutlass::sizeof_bits<ElemA>::value,
    ElemB, cutlass::layout::ColumnMajor, 128 / cutlass::sizeof_bits<ElemB>::value,
    Acc,
    TileShape, ClusterShape,
    cutlass::gemm::collective::StageCountAutoCarveout<static_cast<int>(sizeof(typename CollectiveEpilogue::SharedStorage))>,
    cutlass::gemm::collective::KernelScheduleAuto
  >::CollectiveOp;

using GemmKernel = cutlass::gemm::kernel::GemmUniversal<
    cute::Shape<int,int,int,int>,
    CollectiveMainloop,
    CollectiveEpilogue
>;
using Gemm = cutlass::gemm::device::GemmUniversalAdapter<GemmKernel>;

// Force the device kernel symbol into the cubin without needing a host main.
auto* _anchor = &cutlass::device_kernel<GemmKernel>;


// ===== COMPILED SASS (sm_100a) =====

	.target	sm_100a

	.elftype	@"ET_EXEC"


//--------------------- .note.nv.tkinfo           --------------------------
	.section	.note.nv.tkinfo,"",@"SHT_NOTE"
	.sectionflags	@"SHF_NOTE_NV_TKINFO"
	.tkinfo
        /*0018*/ 	.word	0x00000002
        /*0030*/ 	.string	""
        /*0030*/ 	.string	"ptxas"
        /*0030*/ 	.string	"Cuda compilation tools, release 13.0, V13.0.88"
        /*0030*/ 	.string	"Build cuda_13.0.r13.0/compiler.36424714_0"
        /*0030*/ 	.string	"-arch sm_100a -m 64 "



//--------------------- .note.nv.cuinfo           --------------------------
	.section	.note.nv.cuinfo,"",@"SHT_NOTE"
	.sectionflags	@"SHF_NOTE_NV_CUINFO"
        /*0018*/ 	.short	0x0002
        /*001a*/ 	.short	0x0064
        /*001c*/ 	.short	0x0082
	.zero		2


//--------------------- .nv.info                  --------------------------
	.section	.nv.info,"",@"SHT_CUDA_INFO"
	.align	4


	//----- nvinfo : EIATTR_REGCOUNT
	.align		4
        /*0000*/ 	.byte	0x04, 0x2f
        /*0002*/ 	.short	(.L_16 - .L_15)
	.align		4
.L_15:
        /*0004*/ 	.word	index@(_ZN7cutlass13device_kernelINS_4gemm6kernel13GemmUniversalIN4cute5tupleIJiiiiEEENS1_10collective13CollectiveMmaINS1_35MainloopSm100TmaUmmaWarpSpecializedILi19ELi2ELi4ENS5_IJNS4_1CILi2EEENSA_ILi1EEESC_EEEEENS5_IJNSA_ILi64EEENSA_ILi112EEESF_EEEaNS5_IJlSC_lEEEaSI_NS4_8TiledMMAINS4_8MMA_AtomIJNS4_15SM100_MMA_S8_SSIaaiLi64ELi112ELNS4_4UMMA5MajorE0ELSN_0ELNSM_8SaturateE0EEEEEENS4_6LayoutINS5_IJSC_SC_SC_EEENS5_IJNSA_ILi0EEEST_ST_EEEEENS5_IJNS4_10UnderscoreESW_SW_EEEEENS4_13SM90_TMA_LOADENS4_14ComposedLayoutINS4_7SwizzleILi2ELi4ELi3EEENS4_18smem_ptr_flag_bitsILi8EEENSR_INS5_IJNSA_ILi8EEESF_EEENS5_IJSF_SC_EEEEEEEvNS4_8identityENS4_23SM90_TMA_LOAD_MULTICASTES19_vS1A_EENS_8epilogue10collective18CollectiveEpilogueINS1D_23Sm100TmaWarpSpecializedILi1ELi1ELi56ELb0ELb0EEEJSH_NS5_IJNSR_ISF_SC_EENSR_ISG_SC_EEEEEaSI_aSI_NS1D_6fusion15FusionCallbacksIS1H_NS1L_17LinearCombinationIaiaiLNS_15FloatRoundStyleE2EEESH_S1K_JEEENS4_5SM1004TMEM4LOAD25SM100_TMEM_LOAD_16dp32b8xESZ_NS10_INS11_ILi0ELi4ELi3EEES14_NSR_INS5_IJS15_NSA_ILi16EEEEEENS5_IJS1W_SC_EEEEEEENS4_39AutoVectorizingCopyWithAssumedAlignmentILi128EEENS4_14SM90_TMA_STOREES20_S22_S22_EEEvvEEEEvNT_6ParamsE)
        /*0008*/ 	.word	0x00000080


	//----- nvinfo : EIATTR_FRAME_SIZE
	.align		4
.L_16:
        /*000c*/ 	.byte	0x04, 0x11
        /*000e*/ 	.short	(.L_18 - .L_17)
	.align		4
.L_17:
        /*0010*/ 	.word	index@($__internal_2_$__cuda_sm10x_tcgen05_guardrail_trap_unallocated_columns_being_dealloced)
        /*0014*/ 	.word	0x00000000


	//----- nvinfo : EIATTR_FRAME_SIZE
	.align		4
.L_18:
        /*0018*/ 	.byte	0x04, 0x11
        /*001a*/ 	.short	(.L_20 - .L_19)
	.align		4
.L_19:
        /*001c*/ 	.word	index@($__internal_1_$__cuda_sm10x_tcgen05_guardrail_trap_phase_invalid_during_alloc)
        /*0020*/ 	.word	0x00000000


	//----- nvinfo : EIATTR_FRAME_SIZE
	.align		4
.L_20:
        /*0024*/ 	.byte	0x04, 0x11
        /*0026*/ 	.short	(.L_22 - .L_21)
	.align		4
.L_21:
        /*0028*/ 	.word	index@($__internal_0_$__cuda_sm10x_tcgen05_guardrail_trap_col_being_dealloced_not_returned_by_alloc)
        /*002c*/ 	.word	0x00000000


	//----- nvinfo : EIATTR_FRAME_SIZE
	.align		4
.L_22:
        /*0030*/ 	.byte	0x04, 0x11
        /*0032*/ 	.short	(.L_24 - .L_23)
	.align		4
.L_23:
        /*0034*/ 	.word	index@(_ZN7cutlass13device_kernelINS_4gemm6kernel13GemmUniversalIN4cute5tupleIJiiiiEEENS1_10collective13CollectiveMmaINS1_35MainloopSm100TmaUmmaWarpSpecializedILi19ELi2ELi4ENS5_IJNS4_1CILi2EEENSA_ILi1EEESC_EEEEENS5_IJNSA_ILi64EEENSA_ILi112EEESF_EEEaNS5_IJlSC_lEEEaSI_NS4_8TiledMMAINS4_8MMA_AtomIJNS4_15SM100_MMA_S8_SSIaaiLi64ELi112ELNS4_4UMMA5MajorE0ELSN_0ELNSM_8SaturateE0EEEEEENS4_6LayoutINS5_IJSC_SC_SC_EEENS5_IJNSA_ILi0EEEST_ST_EEEEENS5_IJNS4_10UnderscoreESW_SW_EEEEENS4_13SM90_TMA_LOADENS4_14ComposedLayoutINS4_7SwizzleILi2ELi4ELi3EEENS4_18smem_ptr_flag_bitsILi8EEENSR_INS5_IJNSA_ILi8EEESF_EEENS5_IJSF_SC_EEEEEEEvNS4_8identityENS4_23SM90_TMA_LOAD_MULTICASTES19_vS1A_EENS_8epilogue10collective18CollectiveEpilogueINS1D_23Sm100TmaWarpSpecializedILi1ELi1ELi56ELb0ELb0EEEJSH_NS5_IJNSR_ISF_SC_EENSR_ISG_SC_EEEEEaSI_aSI_NS1D_6fusion15FusionCallbacksIS1H_NS1L_17LinearCombinationIaiaiLNS_15FloatRoundStyleE2EEESH_S1K_JEEENS4_5SM1004TMEM4LOAD25SM100_TMEM_LOAD_16dp32b8xESZ_NS10_INS11_ILi0ELi4ELi3EEES14_NSR_INS5_IJS15_NSA_ILi16EEEEEENS5_IJS1W_SC_EEEEEEENS4_39AutoVectorizingCopyWithAssumedAlignmentILi128EEENS4_14SM90_TMA_STOREES20_S22_S22_EEEvvEEEEvNT_6ParamsE)
        /*0038*/ 	.word	0x00000000


	//----- nvinfo : EIATTR_MIN_STACK_SIZE
	.align		4
.L_24:
        /*003c*/ 	.byte	0x04, 0x12
        /*003e*/ 	.short	(.L_26 - .L_25)
	.align		4
.L_25:
        /*0040*/ 	.word	index@(_ZN7cutlass13device_kernelINS_4gemm6kernel13GemmUniversalIN4cute5tupleIJiiiiEEENS1_10collective13CollectiveMmaINS1_35MainloopSm100TmaUmmaWarpSpecializedILi19ELi2ELi4ENS5_IJNS4_1CILi2EEENSA_ILi1EEESC_EEEEENS5_IJNSA_ILi64EEENSA_ILi112EEESF_EEEaNS5_IJlSC_lEEEaSI_NS4_8TiledMMAINS4_8MMA_AtomIJNS4_15SM100_MMA_S8_SSIaaiLi64ELi112ELNS4_4UMMA5MajorE0ELSN_0ELNSM_8SaturateE0EEEEEENS4_6LayoutINS5_IJSC_SC_SC_EEENS5_IJNSA_ILi0EEEST_ST_EEEEENS5_IJNS4_10UnderscoreESW_SW_EEEEENS4_13SM90_TMA_LOADENS4_14ComposedLayoutINS4_7SwizzleILi2ELi4ELi3EEENS4_18smem_ptr_flag_bitsILi8EEENSR_INS5_IJNSA_ILi8EEESF_EEENS5_IJSF_SC_EEEEEEEvNS4_8identityENS4_23SM90_TMA_LOAD_MULTICASTES19_vS1A_EENS_8epilogue10collective18CollectiveEpilogueINS1D_23Sm100TmaWarpSpecializedILi1ELi1ELi56ELb0ELb0EEEJSH_NS5_IJNSR_ISF_SC_EENSR_ISG_SC_EEEEEaSI_aSI_NS1D_6fusion15FusionCallbacksIS1H_NS1L_17LinearCombinationIaiaiLNS_15FloatRoundStyleE2EEESH_S1K_JEEENS4_5SM1004TMEM4LOAD25SM100_TMEM_LOAD_16dp32b8xESZ_NS10_INS11_ILi0ELi4ELi3EEES14_NSR_INS5_IJS15_NSA_ILi16EEEEEENS5_IJS1W_SC_EEEEEEENS4_39AutoVectorizingCopyWithAssumedAlignmentILi128EEENS4_14SM90_TMA_STOREES20_S22_S22_EEEvvEEEEvNT_6ParamsE)
        /*0044*/ 	.word	0x00000000
.L_26:


//--------------------- .nv.compat                --------------------------
	.section	.nv.compat,"",@"SHT_CUDA_COMPAT_INFO"
	.align	4
        /*0000*/ 	.byte	0x02, 0x09, 0x01, 0x00, 0x02, 0x02, 0x03, 0x00, 0x02, 0x05, 0x06, 0x00, 0x03, 0x07, 0x01, 0x01
        /*0010*/ 	.byte	0x02, 0x03, 0x01, 0x00, 0x02, 0x06, 0x01, 0x00, 0x04, 0x0b, 0x08, 0x00, 0x01, 0x00, 0x00, 0x00
        /*0020*/ 	.byte	0x00, 0x00, 0x00, 0x00


//--------------------- .nv.info._ZN7cutlass13device_kernelINS_4gemm6kernel13GemmUniversalIN4cute5tupleIJiiiiEEENS1_10collective13CollectiveMmaINS1_35MainloopSm100TmaUmmaWarpSpecializedILi19ELi2ELi4ENS5_IJNS4_1CILi2EEENSA_ILi1EEESC_EEEEENS5_IJNSA_ILi64EEENSA_ILi112EEESF_EEEaNS5_IJlSC_lEEEaSI_NS4_8TiledMMAINS4_8MMA_AtomIJNS4_15SM100_MMA_S8_SSIaaiLi64ELi112ELNS4_4UMMA5MajorE0ELSN_0ELNSM_8SaturateE0EEEEEENS4_6LayoutINS5_IJSC_SC_SC_EEENS5_IJNSA_ILi0EEEST_ST_EEEEENS5_IJNS4_10UnderscoreESW_SW_EEEEENS4_13SM90_TMA_LOADENS4_14ComposedLayoutINS4_7SwizzleILi2ELi4ELi3EEENS4_18smem_ptr_flag_bitsILi8EEENSR_INS5_IJNSA_ILi8EEESF_EEENS5_IJSF_SC_EEEEEEEvNS4_8identityENS4_23SM90_TMA_LOAD_MULTICASTES19_vS1A_EENS_8epilogue10collective18CollectiveEpilogueINS1D_23Sm100TmaWarpSpecializedILi1ELi1ELi56ELb0ELb0EEEJSH_NS5_IJNSR_ISF_SC_EENSR_ISG_SC_EEEEEaSI_aSI_NS1D_6fusion15FusionCallbacksIS1H_NS1L_17LinearCombinationIaiaiLNS_15FloatRoundStyleE2EEESH_S1K_JEEENS4_5SM1004TMEM4LOAD25SM100_TMEM_LOAD_16dp32b8xESZ_NS10_INS11_ILi0ELi4ELi3EEES14_NSR_INS5_IJS15_NSA_ILi16EEEEEENS5_IJS1W_SC_EEEEEEENS4_39AutoVectorizingCopyWithAssumedAlignmentILi128EEENS4_14SM90_TMA_STOREES20_S22_S22_EEEvvEEEEvNT_6ParamsE --------------------------
	.section	.nv.info._ZN7cutlass13device_kernelINS_4gemm6kernel13GemmUniversalIN4cute5tupleIJiiiiEEENS1_10collective13CollectiveMmaINS1_35MainloopSm100TmaUmmaWarpSpecializedILi19ELi2ELi4ENS5_IJNS4_1CILi2EEENSA_ILi1EEESC_EEEEENS5_IJNSA_ILi64EEENSA_ILi112EEESF_EEEaNS5_IJlSC_lEEEaSI_NS4_8TiledMMAINS4_8MMA_AtomIJNS4_15SM100_MMA_S8_SSIaaiLi64ELi112ELNS4_4UMMA5MajorE0ELSN_0ELNSM_8SaturateE0EEEEEENS4_6LayoutINS5_IJSC_SC_SC_EEENS5_IJNSA_ILi0EEEST_ST_EEEEENS5_IJNS4_10UnderscoreESW_SW_EEEEENS4_13SM90_TMA_LOADENS4_14ComposedLayoutINS4_7SwizzleILi2ELi4ELi3EEENS4_18smem_ptr_flag_bitsILi8EEENSR_INS5_IJNSA_ILi8EEESF_EEENS5_IJSF_SC_EEEEEEEvNS4_8identityENS4_23SM90_TMA_LOAD_MULTICASTES19_vS1A_EENS_8epilogue10collective18CollectiveEpilogueINS1D_23Sm100TmaWarpSpecializedILi1ELi1ELi56ELb0ELb0EEEJSH_NS5_IJNSR_ISF_SC_EENSR_ISG_SC_EEEEEaSI_aSI_NS1D_6fusion15FusionCallbacksIS1H_NS1L_17LinearCombinationIaiaiLNS_15FloatRoundStyleE2EEESH_S1K_JEEENS4_5SM1004TMEM4LOAD25SM100_TMEM_LOAD_16dp32b8xESZ_NS10_INS11_ILi0ELi4ELi3EEES14_NSR_INS5_IJS15_NSA_ILi16EEEEEENS5_IJS1W_SC_EEEEEEENS4_39AutoVectorizingCopyWithAssumedAlignmentILi128EEENS4_14SM90_TMA_STOREES20_S22_S22_EEEvvEEEEvNT_6ParamsE,"",@"SHT_CUDA_INFO"
	.sectionflags	@""
	.align	4


	//----- nvinfo : EIATTR_CUDA_API_VERSION
	.align		4
        /*0000*/ 	.byte	0x04, 0x37
        /*0002*/ 	.short	(.L_28 - .L_27)
.L_27:
        /*0004*/ 	.word	0x00000082


	//----- nvinfo : EIATTR_KPARAM_INFO
	.align		4
.L_28:
        /*0008*/ 	.byte	0x04, 0x17
        /*000a*/ 	.short	(.L_30 - .L_29)
.L_29:
        /*000c*/ 	.word	0x00000000
        /*0010*/ 	.short	0x0000
        /*0012*/ 	.short	0x0000
        /*0014*/ 	.byte	0x00, 0xf0, 0x01, 0x20


	//----- nvinfo : EIATTR_AT_ENTRY_FRAGMENTS
	.align		4
.L_30:
        /*0018*/ 	.byte	0x04, 0x4f
        /*001a*/ 	.short	(.L_32 - .L_31)


	//   ....[0]....
.L_31:
        /*001c*/ 	.word	0x00000006


	//----- nvinfo : EIATTR_RESERVED_SMEM_USED
	.align		4
.L_32:
        /*0020*/ 	.byte	0x01, 0x41
	.zero		2


	//----- nvinfo : EIATTR_SPARSE_MMA_MASK
	.align		4
        /*0024*/ 	.byte	0x03, 0x50
        /*0026*/ 	.short	0x0000


	//----- nvinfo : EIATTR_TCGEN05_1CTA_USED
	.align		4
        /*0028*/ 	.byte	0x01, 0x51
	.zero		2


	//----- nvinfo : EIATTR_MAXREG_COUNT
	.align		4
        /*002c*/ 	.byte	0x03, 0x1b
        /*002e*/ 	.short	0x00ff


	//----- nvinfo : EIATTR_NUM_BARRIERS
	.align		4
        /*0030*/ 	.byte	0x02, 0x4c
        /*0032*/ 	.byte	0x07
	.zero		1


	//----- nvinfo : EIATTR_EXTERNS
	.align		4
        /*0034*/ 	.byte	0x04, 0x0f
        /*0036*/ 	.short	(.L_34 - .L_33)


	//   ....[0]....
	.align		4
.L_33:
        /*0038*/ 	.word	index@(__assertfail)


	//----- nvinfo : EIATTR_MERCURY_ISA_VERSION
	.align		4
.L_34:
        /*003c*/ 	.byte	0x03, 0x5f
        /*003e*/ 	.short	0x0101


	//----- nvinfo : EIATTR_INT_WARP_WIDE_INSTR_OFFSETS
	.align		4
        /*0040*/ 	.byte	0x04, 0x31
        /*0042*/ 	.short	(.L_36 - .L_35)


	//   ....[0]....
.L_35:
        /*0044*/ 	.word	0x000045c0


	//   ....[1]....
        /*0048*/ 	.word	0x000045f0


	//   ....[2]....
        /*004c*/ 	.word	0x00004610


	//   ....[3]....
        /*0050*/ 	.word	0x00005200


	//   ....[4]....
        /*0054*/ 	.word	0x00005210


	//   ....[5]....
        /*0058*/ 	.word	0x00005400


	//   ....[6]....
        /*005c*/ 	.word	0x00005420


	//   ....[7]....
        /*0060*/ 	.word	0x00005440


	//   ....[8]....
        /*0064*/ 	.word	0x00005460


	//   ....[9]....
        /*0068*/ 	.word	0x00005500


	//   ....[10]....
        /*006c*/ 	.word	0x00005520


	//----- nvinfo : EIATTR_COOP_GROUP_MASK_REGIDS
	.align		4
.L_36:
        /*0070*/ 	.byte	0x04, 0x29
        /*0072*/ 	.short	(.L_38 - .L_37)


	//   ....[0]....
.L_37:
        /*0074*/ 	.word	0xffffffff


	//   ....[1]....
        /*0078*/ 	.word	0xffffffff


	//   ....[2]....
        /*007c*/ 	.word	0xffffffff


	//   ....[3]....
        /*0080*/ 	.word	0xffffffff


	//   ....[4]....
        /*0084*/ 	.word	0xffffffff


	//   ....[5]....
        /*0088*/ 	.word	0xffffffff


	//   ....[6]....
        /*008c*/ 	.word	0xffffffff


	//   ....[7]....
        /*0090*/ 	.word	0xffffffff


	//   ....[8]....
        /*0094*/ 	.word	0xffffffff


	//   ....[9]....
        /*0098*/ 	.word	0xffffffff


	//   ....[10]....
        /*009c*/ 	.word	0xffffffff


	//   ....[11]....
        /*00a0*/ 	.word	0xffffffff


	//   ....[12]....
        /*00a4*/ 	.word	0xffffffff


	//   ....[13]....
        /*00a8*/ 	.word	0xffffffff


	//----- nvinfo : EIATTR_COOP_GROUP_INSTR_OFFSETS
	.align		4
.L_38:
        /*00ac*/ 	.byte	0x04, 0x28
        /*00ae*/ 	.short	(.L_40 - .L_39)


	//   ....[0]....
.L_39:
        /*00b0*/ 	.word	0x00000080


	//   ....[1]....
        /*00b4*/ 	.word	0x000004d0


	//   ....[2]....
        /*00b8*/ 	.word	0x00000870


	//   ....[3]....
        /*00bc*/ 	.word	0x000009b0


	//   ....[4]....
        /*00c0*/ 	.word	0x00000ab0


	//   ....[5]....
        /*00c4*/ 	.word	0x00000c20


	//   ....[6]....
        /*00c8*/ 	.word	0x00000dc0


	//   ....[7]....
        /*00cc*/ 	.word	0x00000f80


	//   ....[8]....
        /*00d0*/ 	.word	0x00002180


	//   ....[9]....
        /*00d4*/ 	.word	0x000038a0


	//   ....[10]....
        /*00d8*/ 	.word	0x00003ab0


	//   ....[11]....
        /*00dc*/ 	.word	0x00003ae0


	//   ....[12]....
        /*00e0*/ 	.word	0x000044a0


	//   ....[13]....
        /*00e4*/ 	.word	0x000046d0


	//----- nvinfo : EIATTR_VRC_CTA_INIT_COUNT
	.align		4
.L_40:
        /*00e8*/ 	.byte	0x02, 0x4a
        /*00ea*/ 	.byte	0x80
	.zero		1


	//----- nvinfo : EIATTR_SYSCALL_OFFSETS
	.align		4
        /*00ec*/ 	.byte	0x04, 0x46
        /*00ee*/ 	.short	(.L_42 - .L_41)


	//   ....[0]....
.L_41:
        /*00f0*/ 	.word	0x000066b0


	//   ....[1]....
        /*00f4*/ 	.word	0x00006830


	//   ....[2]....
        /*00f8*/ 	.word	0x000069b0


	//   ....[3]....
        /*00fc*/ 	.word	0x00006b30


	//   ....[4]....
        /*0100*/ 	.word	0x00006cb0


	//   ....[5]....
        /*0104*/ 	.word	0x00006e30


	//   ....[6]....
        /*0108*/ 	.word	0x00006fb0


	//----- nvinfo : EIATTR_MBARRIER_INSTR_OFFSETS
	.align		4
.L_42:
        /*010c*/ 	.byte	0x04, 0x39
        /*010e*/ 	.short	(.L_44 - .L_43)


	//   ....[0]....
.L_43:
        /*0110*/ 	.word	0x000005f0
        /*0114*/ 	.word	0x000000ff
        /*0118*/ 	.word	0x00000000
        /*011c*/ 	.short	0x0100
        /*011e*/ 	.byte	0x04
	.zero		1


	//   ....[1]....
        /*0120*/ 	.word	0x00000600
        /*0124*/ 	.word	0x000000ff
        /*0128*/ 	.word	0x00000098
        /*012c*/ 	.short	0x0100
        /*012e*/ 	.byte	0x04
	.zero		1


	//   ....[2]....
        /*0130*/ 	.word	0x00000610
        /*0134*/ 	.word	0x000000ff
        /*0138*/ 	.word	0x00000008
        /*013c*/ 	.short	0x0100
        /*013e*/ 	.byte	0x04
	.zero		1


	//   ....[3]....
        /*0140*/ 	.word	0x00000620
        /*0144*/ 	.word	0x000000ff
        /*0148*/ 	.word	0x000000a0
        /*014c*/ 	.short	0x0100
        /*014e*/ 	.byte	0x04
	.zero		1


	//   ....[4]....
        /*0150*/ 	.word	0x00000630
        /*0154*/ 	.word	0x000000ff
        /*0158*/ 	.word	0x00000010
        /*015c*/ 	.short	0x0100
        /*015e*/ 	.byte	0x04
	.zero		1


	//   ....[5]....
        /*0160*/ 	.word	0x00000640
        /*0164*/ 	.word	0x000000ff
        /*0168*/ 	.word	0x000000a8
        /*016c*/ 	.short	0x0100
        /*016e*/ 	.byte	0x04
	.zero		1


	//   ....[6]....
        /*0170*/ 	.word	0x00000650
        /*0174*/ 	.word	0x000000ff
        /*0178*/ 	.word	0x00000018
        /*017c*/ 	.short	0x0100
        /*017e*/ 	.byte	0x04
	.zero		1


	//   ....[7]....
        /*0180*/ 	.word	0x00000660
        /*0184*/ 	.word	0x000000ff
        /*0188*/ 	.word	0x000000b0
        /*018c*/ 	.short	0x0100
        /*018e*/ 	.byte	0x04
	.zero		1


	//   ....[8]....
        /*0190*/ 	.word	0x00000670
        /*0194*/ 	.word	0x000000ff
        /*0198*/ 	.word	0x00000020
        /*019c*/ 	.short	0x0100
        /*019e*/ 	.byte	0x04
	.zero		1


	//   ....[9]....
        /*01a0*/ 	.word	0x00000680
        /*01a4*/ 	.word	0x000000ff
        /*01a8*/ 	.word	0x000000b8
        /*01ac*/ 	.short	0x0100
        /*01ae*/ 	.byte	0x04
	.zero		1


	//   ....[10]....
        /*01b0*/ 	.word	0x00000690
        /*01b4*/ 	.word	0x000000ff
        /*01b8*/ 	.word	0x00000028
        /*01bc*/ 	.short	0x0100
        /*01be*/ 	.byte	0x04
	.zero		1


	//   ....[11]....
        /*01c0*/ 	.word	0x000006a0
        /*01c4*/ 	.word	0x000000ff
        /*01c8*/ 	.word	0x000000c0
        /*01cc*/ 	.short	0x0100
        /*01ce*/ 	.byte	0x04
	.zero		1


	//   ....[12]....
        /*01d0*/ 	.word	0x000006b0
        /*01d4*/ 	.word	0x000000ff
        /*01d8*/ 	.word	0x00000030
        /*01dc*/ 	.short	0x0100
        /*01de*/ 	.byte	0x04
	.zero		1


	//   ....[13]....
        /*01e0*/ 	.word	0x000006c0
        /*01e4*/ 	.word	0x000000ff
        /*01e8*/ 	.word	0x000000c8
        /*01ec*/ 	.short	0x0100
        /*01ee*/ 	.byte	0x04
	.zero		1


	//   ....[14]....
        /*01f0*/ 	.word	0x000006d0
        /*01f4*/ 	.word	0x000000ff
        /*01f8*/ 	.word	0x00000038
        /*01fc*/ 	.short	0x0100
        /*01fe*/ 	.byte	0x04
	.zero		1


	//   ....[15]....
        /*0200*/ 	.word	0x000006e0
        /*0204*/ 	.word	0x000000ff
        /*0208*/ 	.word	0x000000d0
        /*020c*/ 	.short	0x0100
        /*020e*/ 	.byte	0x04
	.zero		1


	//   ....[16]....
        /*0210*/ 	.word	0x000006f0
        /*0214*/ 	.word	0x000000ff
        /*0218*/ 	.word	0x00000040
        /*021c*/ 	.short	0x0100
        /*021e*/ 	.byte	0x04
	.zero		1


	//   ....[17]....
        /*0220*/ 	.word	0x00000700
        /*0224*/ 	.word	0x000000ff
        /*0228*/ 	.word	0x000000d8
        /*022c*/ 	.short	0x0100
        /*022e*/ 	.byte	0x04
	.zero		1


	//   ....[18]....
        /*0230*/ 	.word	0x00000710
        /*0234*/ 	.word	0x000000ff
        /*0238*/ 	.word	0x00000048
        /*023c*/ 	.short	0x0100
        /*023e*/ 	.byte	0x04
	.zero		1


	//   ....[19]....
        /*0240*/ 	.word	0x00000720
        /*0244*/ 	.word	0x000000ff
        /*0248*/ 	.word	0x000000e0
        /*024c*/ 	.short	0x0100
        /*024e*/ 	.byte	0x04
	.zero		1


	//   ....[20]....
        /*0250*/ 	.word	0x00000730
        /*0254*/ 	.word	0x000000ff
        /*0258*/ 	.word	0x00000050
        /*025c*/ 	.short	0x0100
        /*025e*/ 	.byte	0x04
	.zero		1


	//   ....[21]....
        /*0260*/ 	.word	0x00000740
        /*0264*/ 	.word	0x000000ff
        /*0268*/ 	.word	0x000000e8
        /*026c*/ 	.short	0x0100
        /*026e*/ 	.byte	0x04
	.zero		1


	//   ....[22]....
        /*0270*/ 	.word	0x00000750
        /*0274*/ 	.word	0x000000ff
        /*0278*/ 	.word	0x00000058
        /*027c*/ 	.short	0x0100
        /*027e*/ 	.byte	0x04
	.zero		1


	//   ....[23]....
        /*0280*/ 	.word	0x00000760
        /*0284*/ 	.word	0x000000ff
        /*0288*/ 	.word	0x000000f0
        /*028c*/ 	.short	0x0100
        /*028e*/ 	.byte	0x04
	.zero		1


	//   ....[24]....
        /*0290*/ 	.word	0x00000770
        /*0294*/ 	.word	0x000000ff
        /*0298*/ 	.word	0x00000060
        /*029c*/ 	.short	0x0100
        /*029e*/ 	.byte	0x04
	.zero		1


	//   ....[25]....
        /*02a0*/ 	.word	0x00000780
        /*02a4*/ 	.word	0x000000ff
        /*02a8*/ 	.word	0x000000f8
        /*02ac*/ 	.short	0x0100
        /*02ae*/ 	.byte	0x04
	.zero		1


	//   ....[26]....
        /*02b0*/ 	.word	0x00000790
        /*02b4*/ 	.word	0x000000ff
        /*02b8*/ 	.word	0x00000068
        /*02bc*/ 	.short	0x0100
        /*02be*/ 	.byte	0x04
	.zero		1


	//   ....[27]....
        /*02c0*/ 	.word	0x000007a0
        /*02c4*/ 	.word	0x000000ff
        /*02c8*/ 	.word	0x00000100
        /*02cc*/ 	.short	0x0100
        /*02ce*/ 	.byte	0x04
	.zero		1


	//   ....[28]....
        /*02d0*/ 	.word	0x000007b0
        /*02d4*/ 	.word	0x000000ff
        /*02d8*/ 	.word	0x00000070
        /*02dc*/ 	.short	0x0100
        /*02de*/ 	.byte	0x04
	.zero		1


	//   ....[29]....
        /*02e0*/ 	.word	0x000007c0
        /*02e4*/ 	.word	0x000000ff
        /*02e8*/ 	.word	0x00000108
        /*02ec*/ 	.short	0x0100
        /*02ee*/ 	.byte	0x04
	.zero		1


	//   ....[30]....
        /*02f0*/ 	.word	0x000007d0
        /*02f4*/ 	.word	0x000000ff
        /*02f8*/ 	.word	0x00000078
        /*02fc*/ 	.short	0x0100
        /*02fe*/ 	.byte	0x04
	.zero		1


	//   ....[31]....
        /*0300*/ 	.word	0x000007e0
        /*0304*/ 	.word	0x000000ff
        /*0308*/ 	.word	0x00000110
        /*030c*/ 	.short	0x0100
        /*030e*/ 	.byte	0x04
	.zero		1


	//   ....[32]....
        /*0310*/ 	.word	0x000007f0
        /*0314*/ 	.word	0x000000ff
        /*0318*/ 	.word	0x00000080
        /*031c*/ 	.short	0x0100
        /*031e*/ 	.byte	0x04
	.zero		1


	//   ....[33]....
        /*0320*/ 	.word	0x00000800
        /*0324*/ 	.word	0x000000ff
        /*0328*/ 	.word	0x00000118
        /*032c*/ 	.short	0x0100
        /*032e*/ 	.byte	0x04
	.zero		1


	//   ....[34]....
        /*0330*/ 	.word	0x00000810
        /*0334*/ 	.word	0x000000ff
        /*0338*/ 	.word	0x00000088
        /*033c*/ 	.short	0x0100
        /*033e*/ 	.byte	0x04
	.zero		1


	//   ....[35]....
        /*0340*/ 	.word	0x00000820
        /*0344*/ 	.word	0x000000ff
        /*0348*/ 	.word	0x00000120
        /*034c*/ 	.short	0x0100
        /*034e*/ 	.byte	0x04
	.zero		1


	//   ....[36]....
        /*0350*/ 	.word	0x00000830
        /*0354*/ 	.word	0x000000ff
        /*0358*/ 	.word	0x00000090
        /*035c*/ 	.short	0x0100
        /*035e*/ 	.byte	0x04
	.zero		1


	//   ....[37]....
        /*0360*/ 	.word	0x00000840
        /*0364*/ 	.word	0x000000ff
        /*0368*/ 	.word	0x00000128
        /*036c*/ 	.short	0x0100
        /*036e*/ 	.byte	0x04
	.zero		1


	//   ....[38]....
        /*0370*/ 	.word	0x00000980
        /*0374*/ 	.word	0x000000ff
        /*0378*/ 	.word	0x00000130
        /*037c*/ 	.short	0x0100
        /*037e*/ 	.byte	0x04
	.zero		1


	//   ....[39]....
        /*0380*/ 	.word	0x00000990
        /*0384*/ 	.word	0x000000ff
        /*0388*/ 	.word	0x00000138
        /*038c*/ 	.short	0x0100
        /*038e*/ 	.byte	0x04
	.zero		1


	//   ....[40]....
        /*0390*/ 	.word	0x00000a80
        /*0394*/ 	.word	0x000000ff
        /*0398*/ 	.word	0x00000140
        /*039c*/ 	.short	0x0100
        /*039e*/ 	.byte	0x04
	.zero		1


	//   ....[41]....
        /*03a0*/ 	.word	0x00000a90
        /*03a4*/ 	.word	0x000000ff
        /*03a8*/ 	.word	0x00000148
        /*03ac*/ 	.short	0x0100
        /*03ae*/ 	.byte	0x04
	.zero		1


	//   ....[42]....
        /*03b0*/ 	.word	0x00000bd0
        /*03b4*/ 	.word	0x000000ff
        /*03b8*/ 	.word	0x00000150
        /*03bc*/ 	.short	0x0100
        /*03be*/ 	.byte	0x04
	.zero		1


	//   ....[43]....
        /*03c0*/ 	.word	0x00000be0
        /*03c4*/ 	.word	0x000000ff
        /*03c8*/ 	.word	0x00000160
        /*03cc*/ 	.short	0x0100
        /*03ce*/ 	.byte	0x04
	.zero		1


	//   ....[44]....
        /*03d0*/ 	.word	0x00000bf0
        /*03d4*/ 	.word	0x000000ff
        /*03d8*/ 	.word	0x00000158
        /*03dc*/ 	.short	0x0100
        /*03de*/ 	.byte	0x04
	.zero		1


	//   ....[45]....
        /*03e0*/ 	.word	0x00000c00
        /*03e4*/ 	.word	0x000000ff
        /*03e8*/ 	.word	0x00000168
        /*03ec*/ 	.short	0x0100
        /*03ee*/ 	.byte	0x04
	.zero		1


	//   ....[46]....
        /*03f0*/ 	.word	0x00000d30
        /*03f4*/ 	.word	0x000000ff
        /*03f8*/ 	.word	0x00000170
        /*03fc*/ 	.short	0x0100
        /*03fe*/ 	.byte	0x04
	.zero		1


	//   ....[47]....
        /*0400*/ 	.word	0x00000d40
        /*0404*/ 	.word	0x000000ff
        /*0408*/ 	.word	0x00000190
        /*040c*/ 	.short	0x0100
        /*040e*/ 	.byte	0x04
	.zero		1


	//   ....[48]....
        /*0410*/ 	.word	0x00000d50
        /*0414*/ 	.word	0x000000ff
        /*0418*/ 	.word	0x00000178
        /*041c*/ 	.short	0x0100
        /*041e*/ 	.byte	0x04
	.zero		1


	//   ....[49]....
        /*0420*/ 	.word	0x00000d60
        /*0424*/ 	.word	0x000000ff
        /*0428*/ 	.word	0x00000198
        /*042c*/ 	.short	0x0100
        /*042e*/ 	.byte	0x04
	.zero		1


	//   ....[50]....
        /*0430*/ 	.word	0x00000d70
        /*0434*/ 	.word	0x000000ff
        /*0438*/ 	.word	0x00000180
        /*043c*/ 	.short	0x0100
        /*043e*/ 	.byte	0x04
	.zero		1


	//   ....[51]....
        /*0440*/ 	.word	0x00000d80
        /*0444*/ 	.word	0x000000ff
        /*0448*/ 	.word	0x000001a0
        /*044c*/ 	.short	0x0100
        /*044e*/ 	.byte	0x04
	.zero		1


	//   ....[52]....
        /*0450*/ 	.word	0x00000d90
        /*0454*/ 	.word	0x000000ff
        /*0458*/ 	.word	0x00000188
        /*045c*/ 	.short	0x0100
        /*045e*/ 	.byte	0x04
	.zero		1


	//   ....[53]....
        /*0460*/ 	.word	0x00000da0
        /*0464*/ 	.word	0x000000ff
        /*0468*/ 	.word	0x000001a8
        /*046c*/ 	.short	0x0100
        /*046e*/ 	.byte	0x04
	.zero		1


	//   ....[54]....
        /*0470*/ 	.word	0x00000e90
        /*0474*/ 	.word	0x000000ff
        /*0478*/ 	.word	0x000001b0
        /*047c*/ 	.short	0x0100
        /*047e*/ 	.byte	0x04
	.zero		1


	//   ....[55]....
        /*0480*/ 	.word	0x00000ea0
        /*0484*/ 	.word	0x000000ff
        /*0488*/ 	.word	0x000001c0
        /*048c*/ 	.short	0x0100
        /*048e*/ 	.byte	0x04
	.zero		1


	//   ....[56]....
        /*0490*/ 	.word	0x00000eb0
        /*0494*/ 	.word	0x000000ff
        /*0498*/ 	.word	0x000001b8
        /*049c*/ 	.short	0x0100
        /*049e*/ 	.byte	0x04
	.zero		1


	//   ....[57]....
        /*04a0*/ 	.word	0x00000ec0
        /*04a4*/ 	.word	0x000000ff
        /*04a8*/ 	.word	0x000001c8
        /*04ac*/ 	.short	0x0100
        /*04ae*/ 	.byte	0x04
	.zero		1


	//   ....[58]....
        /*04b0*/ 	.word	0x00001a00
        /*04b4*/ 	.word	0x00000000
        /*04b8*/ 	.word	0x000001c0
        /*04bc*/ 	.short	0x010a
        /*04be*/ 	.byte	0xff
	.zero		1


	//   ....[59]....
        /*04c0*/ 	.word	0x00001a30
        /*04c4*/ 	.word	0x00000000
        /*04c8*/ 	.word	0x000001b0
        /*04cc*/ 	.short	0x0101
        /*04ce*/ 	.byte	0xff
	.zero		1


	//   ....[60]....
        /*04d0*/ 	.word	0x00001b00
        /*04d4*/ 	.word	0x000000ff
        /*04d8*/ 	.word	0x00000098
        /*04dc*/ 	.short	0x010a
        /*04de*/ 	.byte	0x05
	.zero		1


	//   ....[61]....
        /*04e0*/ 	.word	0x00001b80
        /*04e4*/ 	.word	0x000000ff
        /*04e8*/ 	.word	0x00000098
        /*04ec*/ 	.short	0x010a
        /*04ee*/ 	.byte	0x21
	.zero		1


	//   ....[62]....
        /*04f0*/ 	.word	0x00001d10
        /*04f4*/ 	.word	0x000000ff
        /*04f8*/ 	.word	0x00000098
        /*04fc*/ 	.short	0x010a
        /*04fe*/ 	.byte	0x08
	.zero		1


	//   ....[63]....
        /*0500*/ 	.word	0x00001e30
        /*0504*/ 	.word	0x000000ff
        /*0508*/ 	.word	0x00000148
        /*050c*/ 	.short	0x0101
        /*050e*/ 	.byte	0x07
	.zero		1


	//   ....[64]....
        /*0510*/ 	.word	0x00001e50
        /*0514*/ 	.word	0x000000ff
        /*0518*/ 	.word	0x00000098
        /*051c*/ 	.short	0x010a
        /*051e*/ 	.byte	0x05
	.zero		1


	//   ....[65]....
        /*0520*/ 	.word	0x00001ed0
        /*0524*/ 	.word	0x000000ff
        /*0528*/ 	.word	0x00000098
        /*052c*/ 	.short	0x010a
        /*052e*/ 	.byte	0x11
	.zero		1


	//   ....[66]....
        /*0530*/ 	.word	0x00002060
        /*0534*/ 	.word	0x000000ff
        /*0538*/ 	.word	0x00000098
        /*053c*/ 	.short	0x010a
        /*053e*/ 	.byte	0x08
	.zero		1


	//   ....[67]....
        /*0540*/ 	.word	0x000021b0
        /*0544*/ 	.word	0x00000003
        /*0548*/ 	.word	0x00000150
        /*054c*/ 	.short	0x010a
        /*054e*/ 	.byte	0xff
	.zero		1


	//   ....[68]....
        /*0550*/ 	.word	0x00002300
        /*0554*/ 	.word	0x00000000
        /*0558*/ 	.word	0x00000000
        /*055c*/ 	.short	0x0101
        /*055e*/ 	.byte	0xff
	.zero		1


	//   ....[69]....
        /*0560*/ 	.word	0x000028b0
        /*0564*/ 	.word	0x000000ff
        /*0568*/ 	.word	0x00000000
        /*056c*/ 	.short	0x010a
        /*056e*/ 	.byte	0x04
	.zero		1


	//   ....[70]....
        /*0570*/ 	.word	0x00002940
        /*0574*/ 	.word	0x000000ff
        /*0578*/ 	.word	0x00000000
        /*057c*/ 	.short	0x010a
        /*057e*/ 	.byte	0x05
	.zero		1


	//   ....[71]....
        /*0580*/ 	.word	0x000029d0
        /*0584*/ 	.word	0x000000ff
        /*0588*/ 	.word	0x00000000
        /*058c*/ 	.short	0x010a
        /*058e*/ 	.byte	0x05
	.zero		1


	//   ....[72]....
        /*0590*/ 	.word	0x00002a60
        /*0594*/ 	.word	0x000000ff
        /*0598*/ 	.word	0x00000000
        /*059c*/ 	.short	0x010a
        /*059e*/ 	.byte	0x05
	.zero		1


	//   ....[73]....
        /*05a0*/ 	.word	0x00002af0
        /*05a4*/ 	.word	0x000000ff
        /*05a8*/ 	.word	0x00000000
        /*05ac*/ 	.short	0x010a
        /*05ae*/ 	.byte	0x05
	.zero		1


	//   ....[74]....
        /*05b0*/ 	.word	0x00002b80
        /*05b4*/ 	.word	0x000000ff
        /*05b8*/ 	.word	0x00000000
        /*05bc*/ 	.short	0x010a
        /*05be*/ 	.byte	0x05
	.zero		1


	//   ....[75]....
        /*05c0*/ 	.word	0x00002c10
        /*05c4*/ 	.word	0x000000ff
        /*05c8*/ 	.word	0x00000000
        /*05cc*/ 	.short	0x010a
        /*05ce*/ 	.byte	0x05
	.zero		1


	//   ....[76]....
        /*05d0*/ 	.word	0x00002ca0
        /*05d4*/ 	.word	0x000000ff
        /*05d8*/ 	.word	0x00000000
        /*05dc*/ 	.short	0x010a
        /*05de*/ 	.byte	0x05
	.zero		1


	//   ....[77]....
        /*05e0*/ 	.word	0x00002d30
        /*05e4*/ 	.word	0x000000ff
        /*05e8*/ 	.word	0x00000000
        /*05ec*/ 	.short	0x010a
        /*05ee*/ 	.byte	0x05
	.zero		1


	//   ....[78]....
        /*05f0*/ 	.word	0x00002dc0
        /*05f4*/ 	.word	0x000000ff
        /*05f8*/ 	.word	0x00000000
        /*05fc*/ 	.short	0x010a
        /*05fe*/ 	.byte	0x05
	.zero		1


	//   ....[79]....
        /*0600*/ 	.word	0x00002e50
        /*0604*/ 	.word	0x000000ff
        /*0608*/ 	.word	0x00000000
        /*060c*/ 	.short	0x010a
        /*060e*/ 	.byte	0x05
	.zero		1


	//   ....[80]....
        /*0610*/ 	.word	0x00002ee0
        /*0614*/ 	.word	0x000000ff
        /*0618*/ 	.word	0x00000000
        /*061c*/ 	.short	0x010a
        /*061e*/ 	.byte	0x05
	.zero		1


	//   ....[81]....
        /*0620*/ 	.word	0x00002f70
        /*0624*/ 	.word	0x000000ff
        /*0628*/ 	.word	0x00000000
        /*062c*/ 	.short	0x010a
        /*062e*/ 	.byte	0x05
	.zero		1


	//   ....[82]....
        /*0630*/ 	.word	0x00003000
        /*0634*/ 	.word	0x000000ff
        /*0638*/ 	.word	0x00000000
        /*063c*/ 	.short	0x010a
        /*063e*/ 	.byte	0x05
	.zero		1


	//   ....[83]....
        /*0640*/ 	.word	0x00003090
        /*0644*/ 	.word	0x000000ff
        /*0648*/ 	.word	0x00000000
        /*064c*/ 	.short	0x010a
        /*064e*/ 	.byte	0x05
	.zero		1


	//   ....[84]....
        /*0650*/ 	.word	0x00003120
        /*0654*/ 	.word	0x000000ff
        /*0658*/ 	.word	0x00000000
        /*065c*/ 	.short	0x010a
        /*065e*/ 	.byte	0x05
	.zero		1


	//   ....[85]....
        /*0660*/ 	.word	0x000031b0
        /*0664*/ 	.word	0x000000ff
        /*0668*/ 	.word	0x00000000
        /*066c*/ 	.short	0x010a
        /*066e*/ 	.byte	0x05
	.zero		1


	//   ....[86]....
        /*0670*/ 	.word	0x00003240
        /*0674*/ 	.word	0x000000ff
        /*0678*/ 	.word	0x00000000
        /*067c*/ 	.short	0x010a
        /*067e*/ 	.byte	0x05
	.zero		1


	//   ....[87]....
        /*0680*/ 	.word	0x000032e0
        /*0684*/ 	.word	0x00000000
        /*0688*/ 	.word	0x00000000
        /*068c*/ 	.short	0x010a
        /*068e*/ 	.byte	0xff
	.zero		1


	//   ....[88]....
        /*0690*/ 	.word	0x00003400
        /*0694*/ 	.word	0x00000002
        /*0698*/ 	.word	0x000001b0
        /*069c*/ 	.short	0x010a
        /*069e*/ 	.byte	0xff
	.zero		1


	//   ....[89]....
        /*06a0*/ 	.word	0x00003470
        /*06a4*/ 	.word	0x00000002
        /*06a8*/ 	.word	0x00000000
        /*06ac*/ 	.short	0x0101
        /*06ae*/ 	.byte	0xff
	.zero		1


	//   ....[90]....
        /*06b0*/ 	.word	0x00003490
        /*06b4*/ 	.word	0x000000ff
        /*06b8*/ 	.word	0x00000160
        /*06bc*/ 	.short	0x010a
        /*06be*/ 	.byte	0x04
	.zero		1


	//   ....[91]....
        /*06c0*/ 	.word	0x000035b0
        /*06c4*/ 	.word	0x00000002
        /*06c8*/ 	.word	0x00000150
        /*06cc*/ 	.short	0x010a
        /*06ce*/ 	.byte	0xff
	.zero		1


	//   ....[92]....
        /*06d0*/ 	.word	0x000036b0
        /*06d4*/ 	.word	0x00000002
        /*06d8*/ 	.word	0x00000000
        /*06dc*/ 	.short	0x0101
        /*06de*/ 	.byte	0xff
	.zero		1


	//   ....[93]....
        /*06e0*/ 	.word	0x00003740
        /*06e4*/ 	.word	0x000000ff
        /*06e8*/ 	.word	0x00000160
        /*06ec*/ 	.short	0x0106
        /*06ee*/ 	.byte	0x04
	.zero		1


	//   ....[94]....
        /*06f0*/ 	.word	0x00003760
        /*06f4*/ 	.word	0x000000ff
        /*06f8*/ 	.word	0x00000160
        /*06fc*/ 	.short	0x010a
        /*06fe*/ 	.byte	0x04
	.zero		1


	//   ....[95]....
        /*0700*/ 	.word	0x000037f0
        /*0704*/ 	.word	0x000000ff
        /*0708*/ 	.word	0x00000160
        /*070c*/ 	.short	0x0106
        /*070e*/ 	.byte	0x07
	.zero		1


	//   ....[96]....
        /*0710*/ 	.word	0x00003830
        /*0714*/ 	.word	0x00000000
        /*0718*/ 	.word	0x00000160
        /*071c*/ 	.short	0x010a
        /*071e*/ 	.byte	0xff
	.zero		1


	//   ....[97]....
        /*0720*/ 	.word	0x00003d40
        /*0724*/ 	.word	0x00000000
        /*0728*/ 	.word	0x00000150
        /*072c*/ 	.short	0x010a
        /*072e*/ 	.byte	0xff
	.zero		1


	//   ....[98]....
        /*0730*/ 	.word	0x00003e40
        /*0734*/ 	.word	0x00000003
        /*0738*/ 	.word	0x00000000
        /*073c*/ 	.short	0x0101
        /*073e*/ 	.byte	0xff
	.zero		1


	//   ....[99]....
        /*0740*/ 	.word	0x00003e50
        /*0744*/ 	.word	0x000000ff
        /*0748*/ 	.word	0x00000000
        /*074c*/ 	.short	0x010a
        /*074e*/ 	.byte	0x05
	.zero		1


	//   ....[100]....
        /*0750*/ 	.word	0x00003ed0
        /*0754*/ 	.word	0x000000ff
        /*0758*/ 	.word	0x00000190
        /*075c*/ 	.short	0x010a
        /*075e*/ 	.byte	0x17
	.zero		1


	//   ....[101]....
        /*0760*/ 	.word	0x00003fa0
        /*0764*/ 	.word	0x000000ff
        /*0768*/ 	.word	0x00000000
        /*076c*/ 	.short	0x010a
        /*076e*/ 	.byte	0x07
	.zero		1


	//   ....[102]....
        /*0770*/ 	.word	0x000040e0
        /*0774*/ 	.word	0x000000ff
        /*0778*/ 	.word	0x00000000
        /*077c*/ 	.short	0x010a
        /*077e*/ 	.byte	0x06
	.zero		1


	//   ....[103]....
        /*0780*/ 	.word	0x000042d0
        /*0784*/ 	.word	0x000000ff
        /*0788*/ 	.word	0x00000000
        /*078c*/ 	.short	0x010a
        /*078e*/ 	.byte	0x04
	.zero		1


	//   ....[104]....
        /*0790*/ 	.word	0x00004360
        /*0794*/ 	.word	0x000000ff
        /*0798*/ 	.word	0x00000000
        /*079c*/ 	.short	0x010a
        /*079e*/ 	.byte	0x05
	.zero		1


	//   ....[105]....
        /*07a0*/ 	.word	0x000043f0
        /*07a4*/ 	.word	0x000000ff
        /*07a8*/ 	.word	0x00000000
        /*07ac*/ 	.short	0x010a
        /*07ae*/ 	.byte	0x05
	.zero		1


	//   ....[106]....
        /*07b0*/ 	.word	0x00004480
        /*07b4*/ 	.word	0x000000ff
        /*07b8*/ 	.word	0x00000000
        /*07bc*/ 	.short	0x010a
        /*07be*/ 	.byte	0x04
	.zero		1


	//   ....[107]....
        /*07c0*/ 	.word	0x00004970
        /*07c4*/ 	.word	0x00000003
        /*07c8*/ 	.word	0x00000150
        /*07cc*/ 	.short	0x010a
        /*07ce*/ 	.byte	0xff
	.zero		1


	//   ....[108]....
        /*07d0*/ 	.word	0x00004ae0
        /*07d4*/ 	.word	0x00000000
        /*07d8*/ 	.word	0x00000000
        /*07dc*/ 	.short	0x0101
        /*07de*/ 	.byte	0xff
	.zero		1


	//   ....[109]....
        /*07e0*/ 	.word	0x00004fa0
        /*07e4*/ 	.word	0x000000ff
        /*07e8*/ 	.word	0x00000148
        /*07ec*/ 	.short	0x010a
        /*07ee*/ 	.byte	0x15
	.zero		1


	//   ....[110]....
        /*07f0*/ 	.word	0x00005130
        /*07f4*/ 	.word	0x000000ff
        /*07f8*/ 	.word	0x00000138
        /*07fc*/ 	.short	0x010a
        /*07fe*/ 	.byte	0x15
	.zero		1


	//   ....[111]....
        /*0800*/ 	.word	0x00005540
        /*0804*/ 	.word	0x000000ff
        /*0808*/ 	.word	0x00000130
        /*080c*/ 	.short	0x010b
        /*080e*/ 	.byte	0x15
	.zero		1


	//   ....[112]....
        /*0810*/ 	.word	0x00005550
        /*0814*/ 	.word	0x000000ff
        /*0818*/ 	.word	0x00000000
        /*081c*/ 	.short	0x0101
        /*081e*/ 	.byte	0x32
	.zero		1


	//   ....[113]....
        /*0820*/ 	.word	0x00005590
        /*0824*/ 	.word	0x00000000
        /*0828*/ 	.word	0x00000138
        /*082c*/ 	.short	0x010a
        /*082e*/ 	.byte	0xff
	.zero		1


	//   ....[114]....
        /*0830*/ 	.word	0x00005800
        /*0834*/ 	.word	0x00000008
        /*0838*/ 	.word	0x00000150
        /*083c*/ 	.short	0x010a
        /*083e*/ 	.byte	0xff
	.zero		1


	//   ....[115]....
        /*0840*/ 	.word	0x00005980
        /*0844*/ 	.word	0x00000000
        /*0848*/ 	.word	0x00000000
        /*084c*/ 	.short	0x0101
        /*084e*/ 	.byte	0xff
	.zero		1


	//   ....[116]....
        /*0850*/ 	.word	0x000061f0
        /*0854*/ 	.word	0x000000ff
        /*0858*/ 	.word	0x00000130
        /*085c*/ 	.short	0x010a
        /*085e*/ 	.byte	0x2e
	.zero		1


	//   ....[117]....
        /*0860*/ 	.word	0x00006200
        /*0864*/ 	.word	0x000000ff
        /*0868*/ 	.word	0x00000170
        /*086c*/ 	.short	0x010a
        /*086e*/ 	.byte	0x2f
	.zero		1


	//   ....[118]....
        /*0870*/ 	.word	0x00006280
        /*0874*/ 	.word	0x000000ff
        /*0878*/ 	.word	0x00000130
        /*087c*/ 	.short	0x010a
        /*087e*/ 	.byte	0x2e
	.zero		1


	//   ....[119]....
        /*0880*/ 	.word	0x000064c0
        /*0884*/ 	.word	0x000000ff
        /*0888*/ 	.word	0x00000000
        /*088c*/ 	.short	0x0101
        /*088e*/ 	.byte	0x04
	.zero		1


	//   ....[120]....
        /*0890*/ 	.word	0x000064e0
        /*0894*/ 	.word	0x000000ff
        /*0898*/ 	.word	0x00000170
        /*089c*/ 	.short	0x010a
        /*089e*/ 	.byte	0x2f
	.zero		1


	//   ....[121]....
        /*08a0*/ 	.word	0x00007ef0
        /*08a4*/ 	.word	0x000000ff
        /*08a8*/ 	.word	0x00000000
        /*08ac*/ 	.short	0x0101
        /*08ae*/ 	.byte	0x04
	.zero		1


	//   ....[122]....
        /*08b0*/ 	.word	0x000083c0
        /*08b4*/ 	.word	0x00000000
        /*08b8*/ 	.word	0x000001c0
        /*08bc*/ 	.short	0x010a
        /*08be*/ 	.byte	0xff
	.zero		1


	//   ....[123]....
        /*08c0*/ 	.word	0x00008420
        /*08c4*/ 	.word	0x00000000
        /*08c8*/ 	.word	0x00000098
        /*08cc*/ 	.short	0x010a
        /*08ce*/ 	.byte	0xff
	.zero		1


	//   ....[124]....
        /*08d0*/ 	.word	0x00008480
        /*08d4*/ 	.word	0x00000000
        /*08d8*/ 	.word	0x00000098
        /*08dc*/ 	.short	0x010a
        /*08de*/ 	.byte	0xff
	.zero		1


	//   ....[125]....
        /*08e0*/ 	.word	0x000084d0
        /*08e4*/ 	.word	0x00000003
        /*08e8*/ 	.word	0x00000150
        /*08ec*/ 	.short	0x010a
        /*08ee*/ 	.byte	0xff
	.zero		1


	//   ....[126]....
        /*08f0*/ 	.word	0x00008530
        /*08f4*/ 	.word	0x00000000
        /*08f8*/ 	.word	0x00000000
        /*08fc*/ 	.short	0x010a
        /*08fe*/ 	.byte	0xff
	.zero		1


	//   ....[127]....
        /*0900*/ 	.word	0x00008590
        /*0904*/ 	.word	0x00000000
        /*0908*/ 	.word	0x00000000
        /*090c*/ 	.short	0x010a
        /*090e*/ 	.byte	0xff
	.zero		1


	//   ....[128]....
        /*0910*/ 	.word	0x000085f0
        /*0914*/ 	.word	0x00000000
        /*0918*/ 	.word	0x00000000
        /*091c*/ 	.short	0x010a
        /*091e*/ 	.byte	0xff
	.zero		1


	//   ....[129]....
        /*0920*/ 	.word	0x00008650
        /*0924*/ 	.word	0x00000000
        /*0928*/ 	.word	0x00000000
        /*092c*/ 	.short	0x010a
        /*092e*/ 	.byte	0xff
	.zero		1


	//   ....[130]....
        /*0930*/ 	.word	0x000086b0
        /*0934*/ 	.word	0x00000000
        /*0938*/ 	.word	0x00000000
        /*093c*/ 	.short	0x010a
        /*093e*/ 	.byte	0xff
	.zero		1


	//   ....[131]....
        /*0940*/ 	.word	0x00008710
        /*0944*/ 	.word	0x00000000
        /*0948*/ 	.word	0x00000000
        /*094c*/ 	.short	0x010a
        /*094e*/ 	.byte	0xff
	.zero		1


	//   ....[132]....
        /*0950*/ 	.word	0x00008770
        /*0954*/ 	.word	0x00000000
        /*0958*/ 	.word	0x00000000
        /*095c*/ 	.short	0x010a
        /*095e*/ 	.byte	0xff
	.zero		1


	//   ....[133]....
        /*0960*/ 	.word	0x000087d0
        /*0964*/ 	.word	0x00000000
        /*0968*/ 	.word	0x00000000
        /*096c*/ 	.short	0x010a
        /*096e*/ 	.byte	0xff
	.zero		1


	//   ....[134]....
        /*0970*/ 	.word	0x00008830
        /*0974*/ 	.word	0x00000000
        /*0978*/ 	.word	0x00000000
        /*097c*/ 	.short	0x010a
        /*097e*/ 	.byte	0xff
	.zero		1


	//   ....[135]....
        /*0980*/ 	.word	0x00008890
        /*0984*/ 	.word	0x00000000
        /*0988*/ 	.word	0x00000000
        /*098c*/ 	.short	0x010a
        /*098e*/ 	.byte	0xff
	.zero		1


	//   ....[136]....
        /*0990*/ 	.word	0x000088f0
        /*0994*/ 	.word	0x00000000
        /*0998*/ 	.word	0x00000000
        /*099c*/ 	.short	0x010a
        /*099e*/ 	.byte	0xff
	.zero		1


	//   ....[137]....
        /*09a0*/ 	.word	0x00008950
        /*09a4*/ 	.word	0x00000000
        /*09a8*/ 	.word	0x00000000
        /*09ac*/ 	.short	0x010a
        /*09ae*/ 	.byte	0xff
	.zero		1


	//   ....[138]....
        /*09b0*/ 	.word	0x000089b0
        /*09b4*/ 	.word	0x00000000
        /*09b8*/ 	.word	0x00000000
        /*09bc*/ 	.short	0x010a
        /*09be*/ 	.byte	0xff
	.zero		1


	//   ....[139]....
        /*09c0*/ 	.word	0x00008a10
        /*09c4*/ 	.word	0x00000000
        /*09c8*/ 	.word	0x00000000
        /*09cc*/ 	.short	0x010a
        /*09ce*/ 	.byte	0xff
	.zero		1


	//   ....[140]....
        /*09d0*/ 	.word	0x00008a70
        /*09d4*/ 	.word	0x00000000
        /*09d8*/ 	.word	0x00000000
        /*09dc*/ 	.short	0x010a
        /*09de*/ 	.byte	0xff
	.zero		1


	//   ....[141]....
        /*09e0*/ 	.word	0x00008ad0
        /*09e4*/ 	.word	0x00000000
        /*09e8*/ 	.word	0x00000000
        /*09ec*/ 	.short	0x010a
        /*09ee*/ 	.byte	0xff
	.zero		1


	//   ....[142]....
        /*09f0*/ 	.word	0x00008b30
        /*09f4*/ 	.word	0x00000000
        /*09f8*/ 	.word	0x00000000
        /*09fc*/ 	.short	0x010a
        /*09fe*/ 	.byte	0xff
	.zero		1


	//   ....[143]....
        /*0a00*/ 	.word	0x00008b90
        /*0a04*/ 	.word	0x00000000
        /*0a08*/ 	.word	0x00000000
        /*0a0c*/ 	.short	0x010a
        /*0a0e*/ 	.byte	0xff
	.zero		1


	//   ....[144]....
        /*0a10*/ 	.word	0x00008be0
        /*0a14*/ 	.word	0x00000002
        /*0a18*/ 	.word	0x000001b0
        /*0a1c*/ 	.short	0x010a
        /*0a1e*/ 	.byte	0xff
	.zero		1


	//   ....[145]....
        /*0a20*/ 	.word	0x00008c40
        /*0a24*/ 	.word	0x00000002
        /*0a28*/ 	.word	0x00000160
        /*0a2c*/ 	.short	0x010a
        /*0a2e*/ 	.byte	0xff
	.zero		1


	//   ....[146]....
        /*0a30*/ 	.word	0x00008c90
        /*0a34*/ 	.word	0x00000002
        /*0a38*/ 	.word	0x00000150
        /*0a3c*/ 	.short	0x010a
        /*0a3e*/ 	.byte	0xff
	.zero		1


	//   ....[147]....
        /*0a40*/ 	.word	0x00008cf0
        /*0a44*/ 	.word	0x00000000
        /*0a48*/ 	.word	0x00000160
        /*0a4c*/ 	.short	0x010a
        /*0a4e*/ 	.byte	0xff
	.zero		1


	//   ....[148]....
        /*0a50*/ 	.word	0x00008d40
        /*0a54*/ 	.word	0x00000000
        /*0a58*/ 	.word	0x00000150
        /*0a5c*/ 	.short	0x010a
        /*0a5e*/ 	.byte	0xff
	.zero		1


	//   ....[149]....
        /*0a60*/ 	.word	0x00008da0
        /*0a64*/ 	.word	0x00000002
        /*0a68*/ 	.word	0x00000190
        /*0a6c*/ 	.short	0x010a
        /*0a6e*/ 	.byte	0xff
	.zero		1


	//   ....[150]....
        /*0a70*/ 	.word	0x00008e00
        /*0a74*/ 	.word	0x00000000
        /*0a78*/ 	.word	0x00000000
        /*0a7c*/ 	.short	0x010a
        /*0a7e*/ 	.byte	0xff
	.zero		1


	//   ....[151]....
        /*0a80*/ 	.word	0x00008e60
        /*0a84*/ 	.word	0x00000000
        /*0a88*/ 	.word	0x00000000
        /*0a8c*/ 	.short	0x010a
        /*0a8e*/ 	.byte	0xff
	.zero		1


	//   ....[152]....
        /*0a90*/ 	.word	0x00008ec0
        /*0a94*/ 	.word	0x00000000
        /*0a98*/ 	.word	0x00000000
        /*0a9c*/ 	.short	0x010a
        /*0a9e*/ 	.byte	0xff
	.zero		1


	//   ....[153]....
        /*0aa0*/ 	.word	0x00008f20
        /*0aa4*/ 	.word	0x00000000
        /*0aa8*/ 	.word	0x00000000
        /*0aac*/ 	.short	0x010a
        /*0aae*/ 	.byte	0xff
	.zero		1


	//   ....[154]....
        /*0ab0*/ 	.word	0x00008f80
        /*0ab4*/ 	.word	0x00000000
        /*0ab8*/ 	.word	0x00000000
        /*0abc*/ 	.short	0x010a
        /*0abe*/ 	.byte	0xff
	.zero		1


	//   ....[155]....
        /*0ac0*/ 	.word	0x00008fd0
        /*0ac4*/ 	.word	0x00000003
        /*0ac8*/ 	.word	0x00000150
        /*0acc*/ 	.short	0x010a
        /*0ace*/ 	.byte	0xff
	.zero		1


	//   ....[156]....
        /*0ad0*/ 	.word	0x00009030
        /*0ad4*/ 	.word	0x00000000
        /*0ad8*/ 	.word	0x00000148
        /*0adc*/ 	.short	0x010a
        /*0ade*/ 	.byte	0xff
	.zero		1


	//   ....[157]....
        /*0ae0*/ 	.word	0x00009090
        /*0ae4*/ 	.word	0x00000000
        /*0ae8*/ 	.word	0x00000138
        /*0aec*/ 	.short	0x010a
        /*0aee*/ 	.byte	0xff
	.zero		1


	//   ....[158]....
        /*0af0*/ 	.word	0x000090e0
        /*0af4*/ 	.word	0x00000008
        /*0af8*/ 	.word	0x00000150
        /*0afc*/ 	.short	0x010a
        /*0afe*/ 	.byte	0xff
	.zero		1


	//   ....[159]....
        /*0b00*/ 	.word	0x00009140
        /*0b04*/ 	.word	0x00000000
        /*0b08*/ 	.word	0x00000130
        /*0b0c*/ 	.short	0x010a
        /*0b0e*/ 	.byte	0xff
	.zero		1


	//   ....[160]....
        /*0b10*/ 	.word	0x000091a0
        /*0b14*/ 	.word	0x00000000
        /*0b18*/ 	.word	0x00000170
        /*0b1c*/ 	.short	0x010a
        /*0b1e*/ 	.byte	0xff
	.zero		1


	//----- nvinfo : EIATTR_NUM_MBARRIERS
	.align		4
.L_44:
        /*0b20*/ 	.byte	0x03, 0x38
        /*0b22*/ 	.short	0x003a


	//----- nvinfo : EIATTR_EXIT_INSTR_OFFSETS
	.align		4
        /*0b24*/ 	.byte	0x04, 0x1c
        /*0b26*/ 	.short	(.L_46 - .L_45)


	//   ....[0]....
.L_45:
        /*0b28*/ 	.word	0x00003310


	//   ....[1]....
        /*0b2c*/ 	.word	0x00003800


	//   ....[2]....
        /*0b30*/ 	.word	0x00003860


	//   ....[3]....
        /*0b34*/ 	.word	0x000046e0


	//   ....[4]....
        /*0b38*/ 	.word	0x000055c0


	//   ....[5]....
        /*0b3c*/ 	.word	0x00005600


	//   ....[6]....
        /*0b40*/ 	.word	0x000083b0


	//----- nvinfo : EIATTR_MAX_THREADS
	.align		4
.L_46:
        /*0b44*/ 	.byte	0x04, 0x05
        /*0b46*/ 	.short	(.L_48 - .L_47)
.L_47:
        /*0b48*/ 	.word	0x00000100
        /*0b4c*/ 	.word	0x00000001
        /*0b50*/ 	.word	0x00000001


	//----- nvinfo : EIATTR_CRS_STACK_SIZE
	.align		4
.L_48:
        /*0b54*/ 	.byte	0x04, 0x1e
        /*0b56*/ 	.short	(.L_50 - .L_49)
.L_49:
        /*0b58*/ 	.word	0x00000000


	//----- nvinfo : EIATTR_CBANK_PARAM_SIZE
	.align		4
.L_50:
        /*0b5c*/ 	.byte	0x03, 0x19
        /*0b5e*/ 	.short	0x0800


	//----- nvinfo : EIATTR_PARAM_CBANK
	.align		4
        /*0b60*/ 	.byte	0x04, 0x0a
        /*0b62*/ 	.short	(.L_52 - .L_51)
	.align		4
.L_51:
        /*0b64*/ 	.word	index@(.nv.constant0._ZN7cutlass13device_kernelINS_4gemm6kernel13GemmUniversalIN4cute5tupleIJiiiiEEENS1_10collective13CollectiveMmaINS1_35MainloopSm100TmaUmmaWarpSpecializedILi19ELi2ELi4ENS5_IJNS4_1CILi2EEENSA_ILi1EEESC_EEEEENS5_IJNSA_ILi64EEENSA_ILi112EEESF_EEEaNS5_IJlSC_lEEEaSI_NS4_8TiledMMAINS4_8MMA_AtomIJNS4_15SM100_MMA_S8_SSIaaiLi64ELi112ELNS4_4UMMA5MajorE0ELSN_0ELNSM_8SaturateE0EEEEEENS4_6LayoutINS5_IJSC_SC_SC_EEENS5_IJNSA_ILi0EEEST_ST_EEEEENS5_IJNS4_10UnderscoreESW_SW_EEEEENS4_13SM90_TMA_LOADENS4_14ComposedLayoutINS4_7SwizzleILi2ELi4ELi3EEENS4_18smem_ptr_flag_bitsILi8EEENSR_INS5_IJNSA_ILi8EEESF_EEENS5_IJSF_SC_EEEEEEEvNS4_8identityENS4_23SM90_TMA_LOAD_MULTICASTES19_vS1A_EENS_8epilogue10collective18CollectiveEpilogueINS1D_23Sm100TmaWarpSpecializedILi1ELi1ELi56ELb0ELb0EEEJSH_NS5_IJNSR_ISF_SC_EENSR_ISG_SC_EEEEEaSI_aSI_NS1D_6fusion15FusionCallbacksIS1H_NS1L_17LinearCombinationIaiaiLNS_15FloatRoundStyleE2EEESH_S1K_JEEENS4_5SM1004TMEM4LOAD25SM100_TMEM_LOAD_16dp32b8xESZ_NS10_INS11_ILi0ELi4ELi3EEES14_NSR_INS5_IJS15_NSA_ILi16EEEEEENS5_IJS1W_SC_EEEEEEENS4_39AutoVectorizingCopyWithAssumedAlignmentILi128EEENS4_14SM90_TMA_STOREES20_S22_S22_EEEvvEEEEvNT_6ParamsE)
        /*0b68*/ 	.short	0x0380
        /*0b6a*/ 	.short	0x0800


	//----- nvinfo : EIATTR_SW_WAR
	.align		4
.L_52:
        /*0b6c*/ 	.byte	0x04, 0x36
        /*0b6e*/ 	.short	(.L_54 - .L_53)
.L_53:
        /*0b70*/ 	.word	0x00000008
.L_54:


//--------------------- .nv.callgraph             --------------------------
	.section	.nv.callgraph,"",@"SHT_CUDA_CALLGRAPH"
	.align	4
	.sectionentsize	8
	.align		4
        /*0000*/ 	.word	0x00000000
	.align		4
        /*0004*/ 	.word	0xffffffff
	.align		4
        /*0008*/ 	.word	index@(_ZN7cutlass13device_kernelINS_4gemm6kernel13GemmUniversalIN4cute5tupleIJiiiiEEENS1_10collective13CollectiveMmaINS1_35MainloopSm100TmaUmmaWarpSpecializedILi19ELi2ELi4ENS5_IJNS4_1CILi2EEENSA_ILi1EEESC_EEEEENS5_IJNSA_ILi64EEENSA_ILi112EEESF_EEEaNS5_IJlSC_lEEEaSI_NS4_8TiledMMAINS4_8MMA_AtomIJNS4_15SM100_MMA_S8_SSIaaiLi64ELi112ELNS4_4UMMA5MajorE0ELSN_0ELNSM_8SaturateE0EEEEEENS4_6LayoutINS5_IJSC_SC_SC_EEENS5_IJNSA_ILi0EEEST_ST_EEEEENS5_IJNS4_10UnderscoreESW_SW_EEEEENS4_13SM90_TMA_LOADENS4_14ComposedLayoutINS4_7SwizzleILi2ELi4ELi3EEENS4_18smem_ptr_flag_bitsILi8EEENSR_INS5_IJNSA_ILi8EEESF_EEENS5_IJSF_SC_EEEEEEEvNS4_8identityENS4_23SM90_TMA_LOAD_MULTICASTES19_vS1A_EENS_8epilogue10collective18CollectiveEpilogueINS1D_23Sm100TmaWarpSpecializedILi1ELi1ELi56ELb0ELb0EEEJSH_NS5_IJNSR_ISF_SC_EENSR_ISG_SC_EEEEEaSI_aSI_NS1D_6fusion15FusionCallbacksIS1H_NS1L_17LinearCombinationIaiaiLNS_15FloatRoundStyleE2EEESH_S1K_JEEENS4_5SM1004TMEM4LOAD25SM100_TMEM_LOAD_16dp32b8xESZ_NS10_INS11_ILi0ELi4ELi3EEES14_NSR_INS5_IJS15_NSA_ILi16EEEEEENS5_IJS1W_SC_EEEEEEENS4_39AutoVectorizingCopyWithAssumedAlignmentILi128EEENS4_14SM90_TMA_STOREES20_S22_S22_EEEvvEEEEvNT_6ParamsE)
	.align		4
        /*000c*/ 	.word	index@(__assertfail)
	.align		4
        /*0010*/ 	.word	0x00000000
	.align		4
        /*0014*/ 	.word	0xfffffffe
	.align		4
        /*0018*/ 	.word	0x00000000
	.align		4
        /*001c*/ 	.word	0xfffffffd
	.align		4
        /*0020*/ 	.word	0x00000000
	.align		4
        /*0024*/ 	.word	0xfffffffc


//--------------------- .nv.constant4             --------------------------
	.section	.nv.constant4,"a",@progbits
	.align	8
	.align		8
.nv.constant4:
        /*0000*/ 	.dword	__assertfail
	.align		8
        /*0008*/ 	.dword	__unnamed_1
	.align		8
        /*0010*/ 	.dword	_ZN40_INTERNAL_0e7f2107_4_k_cu_b5e4d74f_211014cuda3std3__45__cpo5beginE
	.align		8
        /*0018*/ 	.dword	_ZN40_INTERNAL_0e7f2107_4_k_cu_b5e4d74f_211014cuda3std3__45__cpo3endE
	.align		8
        /*0020*/ 	.dword	_ZN40_INTERNAL_0e7f2107_4_k_cu_b5e4d74f_211014cuda3std3__45__cpo6cbeginE
	.align		8
        /*0028*/ 	.dword	_ZN40_INTERNAL_0e7f2107_4_k_cu_b5e4d74f_211014cuda3std3__45__cpo4cendE
	.align		8
        /*0030*/ 	.dword	_ZN40_INTERNAL_0e7f2107_4_k_cu_b5e4d74f_211014cuda3std3__442_GLOBAL__N__0e7f2107_4_k_cu_b5e4d74f_211016ignoreE
	.align		8
        /*0038*/ 	.dword	_ZN40_INTERNAL_0e7f2107_4_k_cu_b5e4d74f_211014cuda3std3__419piecewise_constructE
	.align		8
        /*0040*/ 	.dword	_ZN40_INTERNAL_0e7f2107_4_k_cu_b5e4d74f_211014cuda3std3__48in_placeE
	.align		8
        /*0048*/ 	.dword	_ZN40_INTERNAL_0e7f2107_4_k_cu_b5e4d74f_211014cuda3std6ranges3__45__cpo4swapE
	.align		8
        /*0050*/ 	.dword	_ZN40_INTERNAL_0e7f2107_4_k_cu_b5e4d74f_211014cuda3std6ranges3__45__cpo9iter_moveE
	.align		8
        /*0058*/ 	.dword	_ZN40_INTERNAL_0e7f2107_4_k_cu_b5e4d74f_211014cute7productE
	.align		8
        /*0060*/ 	.dword	_ZN40_INTERNAL_0e7f2107_4_k_cu_b5e4d74f_211014cute1_E
	.align		8
        /*0068*/ 	.dword	$str$25
	.align		8
        /*0070*/ 	.dword	$str$26


//--------------------- .text._ZN7cutlass13device_kernelINS_4gemm6kernel13GemmUniversalIN4cute5tupleIJiiiiEEENS1_10collective13CollectiveMmaINS1_35MainloopSm100TmaUmmaWarpSpecializedILi19ELi2ELi4ENS5_IJNS4_1CILi2EEENSA_ILi1EEESC_EEEEENS5_IJNSA_ILi64EEENSA_ILi112EEESF_EEEaNS5_IJlSC_lEEEaSI_NS4_8TiledMMAINS4_8MMA_AtomIJNS4_15SM100_MMA_S8_SSIaaiLi64ELi112ELNS4_4UMMA5MajorE0ELSN_0ELNSM_8SaturateE0EEEEEENS4_6LayoutINS5_IJSC_SC_SC_EEENS5_IJNSA_ILi0EEEST_ST_EEEEENS5_IJNS4_10UnderscoreESW_SW_EEEEENS4_13SM90_TMA_LOADENS4_14ComposedLayoutINS4_7SwizzleILi2ELi4ELi3EEENS4_18smem_ptr_flag_bitsILi8EEENSR_INS5_IJNSA_ILi8EEESF_EEENS5_IJSF_SC_EEEEEEEvNS4_8identityENS4_23SM90_TMA_LOAD_MULTICASTES19_vS1A_EENS_8epilogue10collective18CollectiveEpilogueINS1D_23Sm100TmaWarpSpecializedILi1ELi1ELi56ELb0ELb0EEEJSH_NS5_IJNSR_ISF_SC_EENSR_ISG_SC_EEEEEaSI_aSI_NS1D_6fusion15FusionCallbacksIS1H_NS1L_17LinearCombinationIaiaiLNS_15FloatRoundStyleE2EEESH_S1K_JEEENS4_5SM1004TMEM4LOAD25SM100_TMEM_LOAD_16dp32b8xESZ_NS10_INS11_ILi0ELi4ELi3EEES14_NSR_INS5_IJS15_NSA_ILi16EEEEEENS5_IJS1W_SC_EEEEEEENS4_39AutoVectorizingCopyWithAssumedAlignmentILi128EEENS4_14SM90_TMA_STOREES20_S22_S22_EEEvvEEEEvNT_6ParamsE --------------------------
	.section	.text._ZN7cutlass13device_kernelINS_4gemm6kernel13GemmUniversalIN4cute5tupleIJiiiiEEENS1_10collective13CollectiveMmaINS1_35MainloopSm100TmaUmmaWarpSpecializedILi19ELi2ELi4ENS5_IJNS4_1CILi2EEENSA_ILi1EEESC_EEEEENS5_IJNSA_ILi64EEENSA_ILi112EEESF_EEEaNS5_IJlSC_lEEEaSI_NS4_8TiledMMAINS4_8MMA_AtomIJNS4_15SM100_MMA_S8_SSIaaiLi64ELi112ELNS4_4UMMA5MajorE0ELSN_0ELNSM_8SaturateE0EEEEEENS4_6LayoutINS5_IJSC_SC_SC_EEENS5_IJNSA_ILi0EEEST_ST_EEEEENS5_IJNS4_10UnderscoreESW_SW_EEEEENS4_13SM90_TMA_LOADENS4_14ComposedLayoutINS4_7SwizzleILi2ELi4ELi3EEENS4_18smem_ptr_flag_bitsILi8EEENSR_INS5_IJNSA_ILi8EEESF_EEENS5_IJSF_SC_EEEEEEEvNS4_8identityENS4_23SM90_TMA_LOAD_MULTICASTES19_vS1A_EENS_8epilogue10collective18CollectiveEpilogueINS1D_23Sm100TmaWarpSpecializedILi1ELi1ELi56ELb0ELb0EEEJSH_NS5_IJNSR_ISF_SC_EENSR_ISG_SC_EEEEEaSI_aSI_NS1D_6fusion15FusionCallbacksIS1H_NS1L_17LinearCombinationIaiaiLNS_15FloatRoundStyleE2EEESH_S1K_JEEENS4_5SM1004TMEM4LOAD25SM100_TMEM_LOAD_16dp32b8xESZ_NS10_INS11_ILi0ELi4ELi3EEES14_NSR_INS5_IJS15_NSA_ILi16EEEEEENS5_IJS1W_SC_EEEEEEENS4_39AutoVectorizingCopyWithAssumedAlignmentILi128EEENS4_14SM90_TMA_STOREES20_S22_S22_EEEvvEEEEvNT_6ParamsE,"ax",@progbits
	.align	128
.text._ZN7cutlass13device_kernelINS_4gemm6kernel13GemmUniversalIN4cute5tupleIJiiiiEEENS1_10collective13CollectiveMmaINS1_35MainloopSm100TmaUmmaWarpSpecializedILi19ELi2ELi4ENS5_IJNS4_1CILi2EEENSA_ILi1EEESC_EEEEENS5_IJNSA_ILi64EEENSA_ILi112EEESF_EEEaNS5_IJlSC_lEEEaSI_NS4_8TiledMMAINS4_8MMA_AtomIJNS4_15SM100_MMA_S8_SSIaaiLi64ELi112ELNS4_4UMMA5MajorE0ELSN_0ELNSM_8SaturateE0EEEEEENS4_6LayoutINS5_IJSC_SC_SC_EEENS5_IJNSA_ILi0EEEST_ST_EEEEENS5_IJNS4_10UnderscoreESW_SW_EEEEENS4_13SM90_TMA_LOADENS4_14ComposedLayoutINS4_7SwizzleILi2ELi4ELi3EEENS4_18smem_ptr_flag_bitsILi8EEENSR_INS5_IJNSA_ILi8EEESF_EEENS5_IJSF_SC_EEEEEEEvNS4_8identityENS4_23SM90_TMA_LOAD_MULTICASTES19_vS1A_EENS_8epilogue10collective18CollectiveEpilogueINS1D_23Sm100TmaWarpSpecializedILi1ELi1ELi56ELb0ELb0EEEJSH_NS5_IJNSR_ISF_SC_EENSR_ISG_SC_EEEEEaSI_aSI_NS1D_6fusion15FusionCallbacksIS1H_NS1L_17LinearCombinationIaiaiLNS_15FloatRoundStyleE2EEESH_S1K_JEEENS4_5SM1004TMEM4LOAD25SM100_TMEM_LOAD_16dp32b8xESZ_NS10_INS11_ILi0ELi4ELi3EEES14_NSR_INS5_IJS15_NSA_ILi16EEEEEENS5_IJS1W_SC_EEEEEEENS4_39AutoVectorizingCopyWithAssumedAlignmentILi128EEENS4_14SM90_TMA_STOREES20_S22_S22_EEEvvEEEEvNT_6ParamsE:
        .type           _ZN7cutlass13device_kernelINS_4gemm6kernel13GemmUniversalIN4cute5tupleIJiiiiEEENS1_10collective13CollectiveMmaINS1_35MainloopSm100TmaUmmaWarpSpecializedILi19ELi2ELi4ENS5_IJNS4_1CILi2EEENSA_ILi1EEESC_EEEEENS5_IJNSA_ILi64EEENSA_ILi112EEESF_EEEaNS5_IJlSC_lEEEaSI_NS4_8TiledMMAINS4_8MMA_AtomIJNS4_15SM100_MMA_S8_SSIaaiLi64ELi112ELNS4_4UMMA5MajorE0ELSN_0ELNSM_8SaturateE0EEEEEENS4_6LayoutINS5_IJSC_SC_SC_EEENS5_IJNSA_ILi0EEEST_ST_EEEEENS5_IJNS4_10UnderscoreESW_SW_EEEEENS4_13SM90_TMA_LOADENS4_14ComposedLayoutINS4_7SwizzleILi2ELi4ELi3EEENS4_18smem_ptr_flag_bitsILi8EEENSR_INS5_IJNSA_ILi8EEESF_EEENS5_IJSF_SC_EEEEEEEvNS4_8identityENS4_23SM90_TMA_LOAD_MULTICASTES19_vS1A_EENS_8epilogue10collective18CollectiveEpilogueINS1D_23Sm100TmaWarpSpecializedILi1ELi1ELi56ELb0ELb0EEEJSH_NS5_IJNSR_ISF_SC_EENSR_ISG_SC_EEEEEaSI_aSI_NS1D_6fusion15FusionCallbacksIS1H_NS1L_17LinearCombinationIaiaiLNS_15FloatRoundStyleE2EEESH_S1K_JEEENS4_5SM1004TMEM4LOAD25SM100_TMEM_LOAD_16dp32b8xESZ_NS10_INS11_ILi0ELi4ELi3EEES14_NSR_INS5_IJS15_NSA_ILi16EEEEEENS5_IJS1W_SC_EEEEEEENS4_39AutoVectorizingCopyWithAssumedAlignmentILi128EEENS4_14SM90_TMA_STOREES20_S22_S22_EEEvvEEEEvNT_6ParamsE,@function
        .size           _ZN7cutlass13device_kernelINS_4gemm6kernel13GemmUniversalIN4cute5tupleIJiiiiEEENS1_10collective13CollectiveMmaINS1_35MainloopSm100TmaUmmaWarpSpecializedILi19ELi2ELi4ENS5_IJNS4_1CILi2EEENSA_ILi1EEESC_EEEEENS5_IJNSA_ILi64EEENSA_ILi112EEESF_EEEaNS5_IJlSC_lEEEaSI_NS4_8TiledMMAINS4_8MMA_AtomIJNS4_15SM100_MMA_S8_SSIaaiLi64ELi112ELNS4_4UMMA5MajorE0ELSN_0ELNSM_8SaturateE0EEEEEENS4_6LayoutINS5_IJSC_SC_SC_EEENS5_IJNSA_ILi0EEEST_ST_EEEEENS5_IJNS4_10UnderscoreESW_SW_EEEEENS4_13SM90_TMA_LOADENS4_14ComposedLayoutINS4_7SwizzleILi2ELi4ELi3EEENS4_18smem_ptr_flag_bitsILi8EEENSR_INS5_IJNSA_ILi8EEESF_EEENS5_IJSF_SC_EEEEEEEvNS4_8identityENS4_23SM90_TMA_LOAD_MULTICASTES19_vS1A_EENS_8epilogue10collective18CollectiveEpilogueINS1D_23Sm100TmaWarpSpecializedILi1ELi1ELi56ELb0ELb0EEEJSH_NS5_IJNSR_ISF_SC_EENSR_ISG_SC_EEEEEaSI_aSI_NS1D_6fusion15FusionCallbacksIS1H_NS1L_17LinearCombinationIaiaiLNS_15FloatRoundStyleE2EEESH_S1K_JEEENS4_5SM1004TMEM4LOAD25SM100_TMEM_LOAD_16dp32b8xESZ_NS10_INS11_ILi0ELi4ELi3EEES14_NSR_INS5_IJS15_NSA_ILi16EEEEEENS5_IJS1W_SC_EEEEEEENS4_39AutoVectorizingCopyWithAssumedAlignmentILi128EEENS4_14SM90_TMA_STOREES20_S22_S22_EEEvvEEEEvNT_6ParamsE,(.L_x_184 - _ZN7cutlass13device_kernelINS_4gemm6kernel13GemmUniversalIN4cute5tupleIJiiiiEEENS1_10collective13CollectiveMmaINS1_35MainloopSm100TmaUmmaWarpSpecializedILi19ELi2ELi4ENS5_IJNS4_1CILi2EEENSA_ILi1EEESC_EEEEENS5_IJNSA_ILi64EEENSA_ILi112EEESF_EEEaNS5_IJlSC_lEEEaSI_NS4_8TiledMMAINS4_8MMA_AtomIJNS4_15SM100_MMA_S8_SSIaaiLi64ELi112ELNS4_4UMMA5MajorE0ELSN_0ELNSM_8SaturateE0EEEEEENS4_6LayoutINS5_IJSC_SC_SC_EEENS5_IJNSA_ILi0EEEST_ST_EEEEENS5_IJNS4_10UnderscoreESW_SW_EEEEENS4_13SM90_TMA_LOADENS4_14ComposedLayoutINS4_7SwizzleILi2ELi4ELi3EEENS4_18smem_ptr_flag_bitsILi8EEENSR_INS5_IJNSA_ILi8EEESF_EEENS5_IJSF_SC_EEEEEEEvNS4_8identityENS4_23SM90_TMA_LOAD_MULTICASTES19_vS1A_EENS_8epilogue10collective18CollectiveEpilogueINS1D_23Sm100TmaWarpSpecializedILi1ELi1ELi56ELb0ELb0EEEJSH_NS5_IJNSR_ISF_SC_EENSR_ISG_SC_EEEEEaSI_aSI_NS1D_6fusion15FusionCallbacksIS1H_NS1L_17LinearCombinationIaiaiLNS_15FloatRoundStyleE2EEESH_S1K_JEEENS4_5SM1004TMEM4LOAD25SM100_TMEM_LOAD_16dp32b8xESZ_NS10_INS11_ILi0ELi4ELi3EEES14_NSR_INS5_IJS15_NSA_ILi16EEEEEENS5_IJS1W_SC_EEEEEEENS4_39AutoVectorizingCopyWithAssumedAlignmentILi128EEENS4_14SM90_TMA_STOREES20_S22_S22_EEEvvEEEEvNT_6ParamsE)
        .other          _ZN7cutlass13device_kernelINS_4gemm6kernel13GemmUniversalIN4cute5tupleIJiiiiEEENS1_10collective13CollectiveMmaINS1_35MainloopSm100TmaUmmaWarpSpecializedILi19ELi2ELi4ENS5_IJNS4_1CILi2EEENSA_ILi1EEESC_EEEEENS5_IJNSA_ILi64EEENSA_ILi112EEESF_EEEaNS5_IJlSC_lEEEaSI_NS4_8TiledMMAINS4_8MMA_AtomIJNS4_15SM100_MMA_S8_SSIaaiLi64ELi112ELNS4_4UMMA5MajorE0ELSN_0ELNSM_8SaturateE0EEEEEENS4_6LayoutINS5_IJSC_SC_SC_EEENS5_IJNSA_ILi0EEEST_ST_EEEEENS5_IJNS4_10UnderscoreESW_SW_EEEEENS4_13SM90_TMA_LOADENS4_14ComposedLayoutINS4_7SwizzleILi2ELi4ELi3EEENS4_18smem_ptr_flag_bitsILi8EEENSR_INS5_IJNSA_ILi8EEESF_EEENS5_IJSF_SC_EEEEEEEvNS4_8identityENS4_23SM90_TMA_LOAD_MULTICASTES19_vS1A_EENS_8epilogue10collective18CollectiveEpilogueINS1D_23Sm100TmaWarpSpecializedILi1ELi1ELi56ELb0ELb0EEEJSH_NS5_IJNSR_ISF_SC_EENSR_ISG_SC_EEEEEaSI_aSI_NS1D_6fusion15FusionCallbacksIS1H_NS1L_17LinearCombinationIaiaiLNS_15FloatRoundStyleE2EEESH_S1K_JEEENS4_5SM1004TMEM4LOAD25SM100_TMEM_LOAD_16dp32b8xESZ_NS10_INS11_ILi0ELi4ELi3EEES14_NSR_INS5_IJS15_NSA_ILi16EEEEEENS5_IJS1W_SC_EEEEEEENS4_39AutoVectorizingCopyWithAssumedAlignmentILi128EEENS4_14SM90_TMA_STOREES20_S22_S22_EEEvvEEEEvNT_6ParamsE,@"STO_CUDA_ENTRY STV_DEFAULT"
_ZN7cutlass13device_kernelINS_4gemm6kernel13GemmUniversalIN4cute5tupleIJiiiiEEENS1_10collective13CollectiveMmaINS1_35MainloopSm100TmaUmmaWarpSpecializedILi19ELi2ELi4ENS5_IJNS4_1CILi2EEENSA_ILi1EEESC_EEEEENS5_IJNSA_ILi64EEENSA_ILi112EEESF_EEEaNS5_IJlSC_lEEEaSI_NS4_8TiledMMAINS4_8MMA_AtomIJNS4_15SM100_MMA_S8_SSIaaiLi64ELi112ELNS4_4UMMA5MajorE0ELSN_0ELNSM_8SaturateE0EEEEEENS4_6LayoutINS5_IJSC_SC_SC_EEENS5_IJNSA_ILi0EEEST_ST_EEEEENS5_IJNS4_10UnderscoreESW_SW_EEEEENS4_13SM90_TMA_LOADENS4_14ComposedLayoutINS4_7SwizzleILi2ELi4ELi3EEENS4_18smem_ptr_flag_bitsILi8EEENSR_INS5_IJNSA_ILi8EEESF_EEENS5_IJSF_SC_EEEEEEEvNS4_8identityENS4_23SM90_TMA_LOAD_MULTICASTES19_vS1A_EENS_8epilogue10collective18CollectiveEpilogueINS1D_23Sm100TmaWarpSpecializedILi1ELi1ELi56ELb0ELb0EEEJSH_NS5_IJNSR_ISF_SC_EENSR_ISG_SC_EEEEEaSI_aSI_NS1D_6fusion15FusionCallbacksIS1H_NS1L_17LinearCombinationIaiaiLNS_15FloatRoundStyleE2EEESH_S1K_JEEENS4_5SM1004TMEM4LOAD25SM100_TMEM_LOAD_16dp32b8xESZ_NS10_INS11_ILi0ELi4ELi3EEES14_NSR_INS5_IJS15_NSA_ILi16EEEEEENS5_IJS1W_SC_EEEEEEENS4_39AutoVectorizingCopyWithAssumedAlignmentILi128EEENS4_14SM90_TMA_STOREES20_S22_S22_EEEvvEEEEvNT_6ParamsE:
[----:B------:R-:W1:Y:S01]  /*0000*/  LDC R1, c[0x0][0x37c] ;  /* 0x0000df00ff017b82 */ /* 0x000e620000000800 */
[----:B------:R-:W2:Y:S01]  /*0010*/  S2R R125, SR_TID.X ;  /* 0x00000000007d7919 */ /* 0x000ea20000002100 */
[----:B------:R-:W3:Y:S01]  /*0020*/  LDCU.64 UR8, c[0x0][0x890] ;  /* 0x00011200ff0877ac */ /* 0x000ee20008000a00 */
[----:B------:R-:W-:Y:S02]  /*0030*/  PRMT R117, RZ, 0x7610, R117 ;  /* 0x00007610ff757816 */ /* 0x000fe40000000075 */
[----:B------:R-:W-:Y:S01]  /*0040*/  ELECT P3, URZ, PT ;  /* 0x0000000000ff782f */ /* 0x000fe20003860000 */
[----:B---3--:R-:W-:-:S04]  /*0050*/  UISETP.NE.U32.AND UP0, UPT, UR8, URZ, UPT ;  /* 0x000000ff0800728c */ /* 0x008fc8000bf05070 */
[----:B------:R-:W-:Y:S01]  /*0060*/  UISETP.NE.AND.EX UP0, UPT, UR9, URZ, UPT, UP0 ;  /* 0x000000ff0900728c */ /* 0x000fe2000bf05300 */
[----:B--2---:R-:W-:-:S05]  /*0070*/  SHF.R.U32.HI R118, RZ, 0x5, R125 ;  /* 0x00000005ff767819 */ /* 0x004fca000001167d */
[----:B------:R-:W2:Y:S02]  /*0080*/  SHFL.IDX PT, R0, R118, RZ, 0x1f ;  /* 0x00001fff76007589 */ /* 0x000ea400000e0000 */
[----:B--2---:R-:W-:Y:S01]  /*0090*/  R2UR UR20, R0 ;  /* 0x00000000001472ca */ /* 0x004fe200000e0000 */
[----:B-1----:R-:W-:-:S14]  /*00a0*/  BRA.U UP0, `(.L_x_0) ;  /* 0x0000000100307547 */ /* 0x002fdc000b800000 */
[----:B------:R-:W1:Y:S02]  /*00b0*/  LDCU.64 UR4, c[0x0][0x888] ;  /* 0x00011100ff0477ac */ /* 0x000e640008000a00 */
[----:B-1----:R-:W-:-:S04]  /*00c0*/  UISETP.NE.U32.AND UP0, UPT, UR4, URZ, UPT ;  /* 0x000000ff0400728c */ /* 0x002fc8000bf05070 */
[----:B------:R-:W-:-:S09]  /*00d0*/  UISETP.NE.AND.EX UP0, UPT, UR5, URZ, UPT, UP0 ;  /* 0x000000ff0500728c */ /* 0x000fd2000bf05300 */
[----:B------:R-:W-:Y:S05]  /*00e0*/  BRA.U !UP0, `(.L_x_1) ;  /* 0x0000000108187547 */ /* 0x000fea000b800000 */
[----:B------:R-:W1:Y:S01]  /*00f0*/  LDC.64 R2, c[0x0][0x888] ;  /* 0x00022200ff027b82 */ /* 0x000e620000000a00 */
[----:B------:R-:W1:Y:S02]  /*0100*/  LDCU.64 UR4, c[0x0][0x358] ;  /* 0x00006b00ff0477ac */ /* 0x000e640008000a00 */
[----:B-1----:R-:W2:Y:S01]  /*0110*/  LDG.E R0, desc[UR4][R2.64] ;  /* 0x0000000402007981 */ /* 0x002ea2000c1e1900 */
[----:B------:R-:W-:Y:S01]  /*0120*/  HFMA2 R117, -RZ, RZ, 0, 5.9604644775390625e-08 ;  /* 0x00000001ff757431 */ /* 0x000fe200000001ff */
[----:B--2---:R-:W-:Y:S01]  /*0130*/  R2UR UR45, R0 ;  /* 0x00000000002d72ca */ /* 0x004fe200000e0000 */
[----:B------:R-:W-:Y:S05]  /*0140*/  BRA `(.L_x_0) ;  /* 0x0000000000087947 */ /* 0x000fea0003800000 */
.L_x_1:
[----:B------:R-:W-:Y:S01]  /*0150*/  HFMA2 R117, -RZ, RZ, 0, 5.9604644775390625e-08 ;  /* 0x00000001ff757431 */ /* 0x000fe200000001ff */
[----:B------:R-:W1:Y:S02]  /*0160*/  LDCU UR45, c[0x0][0x880] ;  /* 0x00011000ff2d77ac */ /* 0x000e640008000800 */
.L_x_0:
[----:B------:R-:W2:Y:S02]  /*0170*/  LDCU.64 UR4, c[0x0][0x8b0] ;  /* 0x00011600ff0477ac */ /* 0x000ea40008000a00 */
[----:B--2---:R-:W-:-:S04]  /*0180*/  UISETP.NE.U32.AND UP0, UPT, UR4, URZ, UPT ;  /* 0x000000ff0400728c */ /* 0x004fc8000bf05070 */
[----:B------:R-:W-:-:S09]  /*0190*/  UISETP.NE.AND.EX UP0, UPT, UR5, URZ, UPT, UP0 ;  /* 0x000000ff0500728c */ /* 0x000fd2000bf05300 */
[----:B------:R-:W-:Y:S05]  /*01a0*/  BRA.U UP0, `(.L_x_2) ;  /* 0x0000000100247547 */ /* 0x000fea000b800000 */
[----:B------:R-:W2:Y:S02]  /*01b0*/  LDCU.64 UR4, c[0x0][0x8a8] ;  /* 0x00011500ff0477ac */ /* 0x000ea40008000a00 */
[----:B--2---:R-:W-:-:S04]  /*01c0*/  UISETP.NE.U32.AND UP0, UPT, UR4, URZ, UPT ;  /* 0x000000ff0400728c */ /* 0x004fc8000bf05070 */
[----:B------:R-:W-:-:S09]  /*01d0*/  UISETP.NE.AND.EX UP0, UPT, UR5, URZ, UPT, UP0 ;  /* 0x000000ff0500728c */ /* 0x000fd2000bf05300 */
[----:B------:R-:W-:Y:S05]  /*01e0*/  BRA.U !UP0, `(.L_x_3) ;  /* 0x0000000108107547 */ /* 0x000fea000b800000 */
[----:B------:R-:W2:Y:S01]  /*01f0*/  LDC.64 R16, c[0x0][0x8a8] ;  /* 0x00022a00ff107b82 */ /* 0x000ea20000000a00 */
[----:B------:R-:W2:Y:S02]  /*0200*/  LDCU.64 UR4, c[0x0][0x358] ;  /* 0x00006b00ff0477ac */ /* 0x000ea40008000a00 */
[----:B--2---:R2:W5:Y:S01]  /*0210*/  LDG.E R16, desc[UR4][R16.64] ;  /* 0x0000000410107981 */ /* 0x004562000c1e1900 */
[----:B------:R-:W-:Y:S05]  /*0220*/  BRA `(.L_x_2) ;  /* 0x0000000000047947 */ /* 0x000fea0003800000 */
.L_x_3:
[----:B------:R-:W3:Y:S02]  /*0230*/  LDC R16, c[0x0][0x8a0] ;  /* 0x00022800ff107b82 */ /* 0x000ee40000000800 */
.L_x_2:
[----:B------:R-:W-:Y:S01]  /*0240*/  IMAD.U32 R0, RZ, RZ, UR20 ;  /* 0x00000014ff007e24 */ /* 0x000fe2000f8e00ff */
[----:B------:R-:W-:Y:S04]  /*0250*/  BSSY.RECONVERGENT B0, `(.L_x_4) ;  /* 0x000000c000007945 */ /* 0x000fe80003800200 */
[C---:B------:R-:W-:Y:S02]  /*0260*/  ISETP.NE.OR P1, PT, R0.reuse, 0x1, !P3 ;  /* 0x000000010000780c */ /* 0x040fe40005f25670 */
[----:B------:R-:W-:-:S11]  /*0270*/  ISETP.NE.OR P0, PT, R0, 0x3, !P3 ;  /* 0x000000030000780c */ /* 0x000fd60005f05670 */
[----:B------:R-:W-:Y:S05]  /*0280*/  @P1 BRA `(.L_x_5) ;  /* 0x0000000000201947 */ /* 0x000fea0003800000 */
[----:B------:R-:W4:Y:S02]  /*0290*/  LDCU.64 UR4, c[0x0][0x348] ;  /* 0x00006900ff0477ac */ /* 0x000f240008000a00 */
[----:B----4-:R-:W-:Y:S02]  /*02a0*/  UIADD3 UR6, UP1, UPT, UR4, 0x80, URZ ;  /* 0x0000008004067890 */ /* 0x010fe4000ff3e0ff */
[----:B------:R-:W-:Y:S02]  /*02b0*/  UIADD3 UR4, UP0, UPT, UR4, 0x180, URZ ;  /* 0x0000018004047890 */ /* 0x000fe4000ff1e0ff */
[----:B------:R-:W-:Y:S02]  /*02c0*/  UIADD3.X UR7, UPT, UPT, URZ, UR5, URZ, UP1, !UPT ;  /* 0x00000005ff077290 */ /* 0x000fe40008ffe4ff */
[----:B------:R-:W-:-:S07]  /*02d0*/  UIADD3.X UR5, UPT, UPT, URZ, UR5, URZ, UP0, !UPT ;  /* 0x00000005ff057290 */ /* 0x000fce00087fe4ff */
[----:B------:R4:W-:Y:S02]  /*02e0*/  UTMACCTL.PF [UR6] ;  /* 0x00000000060079b9 */ /* 0x0009e40008040000 */
[----:B------:R4:W-:Y:S02]  /*02f0*/  UTMACCTL.PF [UR4] ;  /* 0x00000000040079b9 */ /* 0x0009e40008040000 */
[----:B----4-:R-:W-:Y:S01]  /*0300*/  NOP ;  /* 0x0000000000007918 */ /* 0x010fe20000000000 */
.L_x_5:
[----:B-1----:R-:W-:Y:S05]  /*0310*/  BSYNC.RECONVERGENT B0 ;  /* 0x0000000000007941 */ /* 0x002fea0003800200 */
.L_x_4:
[----:B------:R-:W-:Y:S04]  /*0320*/  BSSY.RECONVERGENT B0, `(.L_x_6) ;  /* 0x000000a000007945 */ /* 0x000fe80003800200 */
[----:B------:R-:W-:Y:S05]  /*0330*/  @P0 BRA `(.L_x_7) ;  /* 0x0000000000200947 */ /* 0x000fea0003800000 */
[----:B------:R-:W1:Y:S02]  /*0340*/  LDCU.64 UR4, c[0x0][0x348] ;  /* 0x00006900ff0477ac */ /* 0x000e640008000a00 */
[----:B-1----:R-:W-:Y:S02]  /*0350*/  UIADD3 UR6, UP1, UPT, UR4, 0x580, URZ ;  /* 0x0000058004067890 */ /* 0x002fe4000ff3e0ff */
[----:B------:R-:W-:Y:S02]  /*0360*/  UIADD3 UR4, UP0, UPT, UR4, 0x680, URZ ;  /* 0x0000068004047890 */ /* 0x000fe4000ff1e0ff */
[----:B------:R-:W-:Y:S02]  /*0370*/  UIADD3.X UR7, UPT, UPT, URZ, UR5, URZ, UP1, !UPT ;  /* 0x00000005ff077290 */ /* 0x000fe40008ffe4ff */
[----:B------:R-:W-:-:S07]  /*0380*/  UIADD3.X UR5, UPT, UPT, URZ, UR5, URZ, UP0, !UPT ;  /* 0x00000005ff057290 */ /* 0x000fce00087fe4ff */
[----:B------:R1:W-:Y:S02]  /*0390*/  UTMACCTL.PF [UR6] ;  /* 0x00000000060079b9 */ /* 0x0003e40008040000 */
[----:B------:R1:W-:Y:S02]  /*03a0*/  UTMACCTL.PF [UR4] ;  /* 0x00000000040079b9 */ /* 0x0003e40008040000 */
[----:B-1----:R-:W-:Y:S01]  /*03b0*/  NOP ;  /* 0x0000000000007918 */ /* 0x002fe20000000000 */
.L_x_7:
[----:B------:R-:W-:Y:S05]  /*03c0*/  BSYNC.RECONVERGENT B0 ;  /* 0x0000000000007941 */ /* 0x000fea0003800200 */
.L_x_6:
[----:B------:R-:W1:Y:S01]  /*03d0*/  LDCU.64 UR4, c[0x0][0x888] ;  /* 0x00011100ff0477ac */ /* 0x000e620008000a00 */
[----:B------:R-:W-:Y:S02]  /*03e0*/  UISETP.EQ.U32.AND UP1, UPT, UR8, URZ, UPT ;  /* 0x000000ff0800728c */ /* 0x000fe4000bf22070 */
[----:B------:R-:W-:Y:S02]  /*03f0*/  UPLOP3.LUT UP3, UPT, UPT, UPT, UPT, 0x80, 0x8 ;  /* 0x000000000008789c */ /* 0x000fe40003f6f070 */
[----:B-1----:R-:W-:-:S04]  /*0400*/  UISETP.NE.U32.AND UP0, UPT, UR4, URZ, UPT ;  /* 0x000000ff0400728c */ /* 0x002fc8000bf05070 */
[----:B------:R-:W-:-:S04]  /*0410*/  UISETP.NE.AND.EX UP2, UPT, UR5, URZ, UPT, UP0 ;  /* 0x000000ff0500728c */ /* 0x000fc8000bf45300 */
[----:B------:R-:W-:-:S04]  /*0420*/  UISETP.EQ.OR.EX UP4, UPT, UR9, URZ, !UP2, UP1 ;  /* 0x000000ff0900728c */ /* 0x000fc8000d782710 */
[----:B------:R-:W-:-:S06]  /*0430*/  UP2UR UR4, UPR, URZ, 0x10 ;  /* 0x00000010ff047883 */ /* 0x000fcc0008000000 */
[----:B------:R-:W-:Y:S01]  /*0440*/  MOV R120, UR4 ;  /* 0x0000000400787c02 */ /* 0x000fe20008000f00 */
[----:B------:R-:W-:Y:S06]  /*0450*/  BRA.U !UP4, `(.L_x_8) ;  /* 0x000000010c1c7547 */ /* 0x000fec000b800000 */
[----:B------:R-:W-:Y:S02]  /*0460*/  UISETP.NE.U32.AND UP1, UPT, UR8, URZ, UPT ;  /* 0x000000ff0800728c */ /* 0x000fe4000bf25070 */
[----:B------:R-:W-:Y:S02]  /*0470*/  UISETP.NE.AND UP0, UPT, UR45, URZ, UPT ;  /* 0x000000ff2d00728c */ /* 0x000fe4000bf05270 */
[----:B------:R-:W-:Y:S02]  /*0480*/  UISETP.NE.AND.EX UP1, UPT, UR9, URZ, UPT, UP1 ;  /* 0x000000ff0900728c */ /* 0x000fe4000bf25310 */
[----:B------:R-:W-:-:S09]  /*0490*/  USEL UR4, URZ, 0xffffffff, UP2 ;  /* 0xffffffffff047887 */ /* 0x000fd20009000000 */
[----:B------:R-:W-:-:S04]  /*04a0*/  @!UP1 USEL UR4, URZ, 0xffffffff, UP0 ;  /* 0xffffffffff049887 */ /* 0x000fc80008000000 */
[----:B------:R-:W-:-:S04]  /*04b0*/  ULOP3.LUT UR4, UR4, 0x1, URZ, 0xc0, !UPT ;  /* 0x0000000104047892 */ /* 0x000fc8000f8ec0ff */
[----:B------:R-:W-:Y:S02]  /*04c0*/  UISETP.NE.U32.AND UP3, UPT, UR4, 0x1, UPT ;  /* 0x000000010400788c */ /* 0x000fe4000bf65070 */
.L_x_8:
[----:B------:R-:W1:Y:S02]  /*04d0*/  SHFL.IDX PT, R2, R118, RZ, 0x1f ;  /* 0x00001fff76027589 */ /* 0x000e6400000e0000 */
[----:B-1----:R-:W-:-:S13]  /*04e0*/  ISETP.NE.AND P0, PT, R2, RZ, PT ;  /* 0x000000ff0200720c */ /* 0x002fda0003f05270 */
[----:B------:R-:W-:Y:S05]  /*04f0*/  @P0 BRA `(.L_x_9) ;  /* 0x0000000000dc0947 */ /* 0x000fea0003800000 */
[----:B------:R-:W-:Y:S01]  /*0500*/  ELECT P0, URZ, PT ;  /* 0x0000000000ff782f */ /* 0x000fe20003800000 */
[----:B------:R-:W-:-:S12]  /*0510*/  BSSY.RECONVERGENT B0, `(.L_x_9) ;  /* 0x0000035000007945 */ /* 0x000fd80003800200 */
[----:B------:R-:W-:Y:S05]  /*0520*/  @!P0 BRA `(.L_x_10) ;  /* 0x0000000000cc8947 */ /* 0x000fea0003800000 */
[----:B------:R-:W1:Y:S01]  /*0530*/  S2UR UR4, SR_CgaCtaId ;  /* 0x00000000000479c3 */ /* 0x000e620000008800 */
[----:B------:R-:W-:Y:S01]  /*0540*/  UMOV UR5, 0x400 ;  /* 0x0000040000057882 */ /* 0x000fe20000000000 */
[----:B------:R-:W-:Y:S01]  /*0550*/  UMOV UR8, 0x1 ;  /* 0x0000000100087882 */ /* 0x000fe20000000000 */
[----:B------:R-:W-:Y:S01]  /*0560*/  UMOV UR6, 0x2 ;  /* 0x0000000200067882 */ /* 0x000fe20000000000 */
[----:B------:R-:W-:-:S04]  /*0570*/  UIADD3 UR8, UPT, UPT, -UR8, 0x100000, URZ ;  /* 0x0010000008087890 */ /* 0x000fc8000fffe1ff */
[----:B------:R-:W-:Y:S02]  /*0580*/  USHF.L.U32 UR9, UR8, 0xb, URZ ;  /* 0x0000000b08097899 */ /* 0x000fe400080006ff */
[----:B------:R-:W-:Y:S02]  /*0590*/  USHF.L.U32 UR8, UR8, 0x1, URZ ;  /* 0x0000000108087899 */ /* 0x000fe400080006ff */
[----:B------:R-:W-:-:S04]  /*05a0*/  UIADD3 UR6, UPT, UPT, -UR6, 0x100000, URZ ;  /* 0x0010000006067890 */ /* 0x000fc8000fffe1ff */
[----:B------:R-:W-:Y:S02]  /*05b0*/  USHF.L.U32 UR7, UR6, 0xb, URZ ;  /* 0x0000000b06077899 */ /* 0x000fe400080006ff */
[----:B------:R-:W-:Y:S02]  /*05c0*/  USHF.L.U32 UR6, UR6, 0x1, URZ ;  /* 0x0000000106067899 */ /* 0x000fe400080006ff */
[----:B-1----:R-:W-:Y:S01]  /*05d0*/  ULEA UR4, UR4, UR5, 0x18 ;  /* 0x0000000504047291 */ /* 0x002fe2000f8ec0ff */
[----:B------:R-:W1:Y:S11]  /*05e0*/  FENCE.VIEW.ASYNC.S ;  /* 0x00000000000073c6 */ /* 0x000e760000000000 */
[----:B-1----:R1:W4:Y:S01]  /*05f0*/  SYNCS.EXCH.64 URZ, [UR4], UR8 ;  /* 0x0000000804ff75b2 */ /* 0x0023220008000100 */
[----:B------:R1:W1:Y:S01]  /*0600*/  SYNCS.EXCH.64 URZ, [UR4+0x98], UR6 ;  /* 0x0000980604ff75b2 */ /* 0x0002620008000100 */
        /* <DEDUP_REMOVED lines=36> */
[----:B----4-:R-:W-:Y:S01]  /*0850*/  NOP ;  /* 0x0000000000007918 */ /* 0x010fe20000000000 */
.L_x_10:
[----:B-1----:R-:W-:Y:S05]  /*0860*/  BSYNC.RECONVERGENT B0 ;  /* 0x0000000000007941 */ /* 0x002fea0003800200 */
.L_x_9:
[----:B------:R-:W1:Y:S01]  /*0870*/  SHFL.IDX PT, R2, R118, RZ, 0x1f ;  /* 0x00001fff76027589 */ /* 0x000e6200000e0000 */
[----:B------:R-:W-:Y:S01]  /*0880*/  NOP ;  /* 0x0000000000007918 */ /* 0x000fe20000000000 */
[----:B-1----:R-:W-:-:S13]  /*0890*/  ISETP.NE.AND P0, PT, R2, 0x1, PT ;  /* 0x000000010200780c */ /* 0x002fda0003f05270 */
[----:B------:R-:W-:Y:S05]  /*08a0*/  @P0 BRA `(.L_x_11) ;  /* 0x0000000000400947 */ /* 0x000fea0003800000 */
        /* <DEDUP_REMOVED lines=9> */
[----:B------:R-:W-:Y:S01]  /*0940*/  USHF.L.U32 UR6, UR6, 0x1, URZ ;  /* 0x0000000106067899 */ /* 0x000fe200080006ff */
[----:B------:R-:W-:Y:S01]  /*0950*/  ELECT P0, URZ, PT ;  /* 0x0000000000ff782f */ /* 0x000fe20003800000 */
[----:B-1----:R-:W-:Y:S01]  /*0960*/  ULEA UR4, UR4, UR5, 0x18 ;  /* 0x0000000504047291 */ /* 0x002fe2000f8ec0ff */
[----:B------:R-:W1:Y:S11]  /*0970*/  FENCE.VIEW.ASYNC.S ;  /* 0x00000000000073c6 */ /* 0x000e760000000000 */
[----:B-1----:R1:W4:Y:S01]  /*0980*/  SYNCS.EXCH.64 URZ, [UR4+0x130], UR8 ;  /* 0x0001300804ff75b2 */ /* 0x0023220008000100 */
[----:B------:R1:W1:Y:S01]  /*0990*/  SYNCS.EXCH.64 URZ, [UR4+0x138], UR6 ;  /* 0x0001380604ff75b2 */ /* 0x0002620008000100 */
[----:B------:R-:W-:Y:S01]  /*09a0*/  NOP ;  /* 0x0000000000007918 */ /* 0x000fe20000000000 */
.L_x_11:
[----:B------:R-:W2:Y:S01]  /*09b0*/  SHFL.IDX PT, R2, R118, RZ, 0x1f ;  /* 0x00001fff76027589 */ /* 0x000ea200000e0000 */
[----:B------:R-:W-:Y:S01]  /*09c0*/  NOP ;  /* 0x0000000000007918 */ /* 0x000fe20000000000 */
[----:B--2---:R-:W-:-:S13]  /*09d0*/  ISETP.NE.AND P0, PT, R2, 0x3, PT ;  /* 0x000000030200780c */ /* 0x004fda0003f05270 */
[----:B------:R-:W-:Y:S05]  /*09e0*/  @P0 BRA `(.L_x_12) ;  /* 0x0000000000300947 */ /* 0x000fea0003800000 */
[----:B-1----:R-:W1:Y:S01]  /*09f0*/  S2UR UR4, SR_CgaCtaId ;  /* 0x00000000000479c3 */ /* 0x002e620000008800 */
[----:B------:R-:W-:Y:S01]  /*0a00*/  UMOV UR5, 0x400 ;  /* 0x0000040000057882 */ /* 0x000fe20000000000 */
[----:B------:R-:W-:Y:S01]  /*0a10*/  UMOV UR6, 0x20 ;  /* 0x0000002000067882 */ /* 0x000fe20000000000 */
[----:B------:R-:W-:Y:S01]  /*0a20*/  ELECT P0, URZ, PT ;  /* 0x0000000000ff782f */ /* 0x000fe20003800000 */
[----:B------:R-:W-:-:S04]  /*0a30*/  UIADD3 UR6, UPT, UPT, -UR6, 0x100000, URZ ;  /* 0x0010000006067890 */ /* 0x000fc8000fffe1ff */
[----:B------:R-:W-:Y:S02]  /*0a40*/  USHF.L.U32 UR7, UR6, 0xb, URZ ;  /* 0x0000000b06077899 */ /* 0x000fe400080006ff */
[----:B------:R-:W-:Y:S02]  /*0a50*/  USHF.L.U32 UR6, UR6, 0x1, URZ ;  /* 0x0000000106067899 */ /* 0x000fe400080006ff */
[----:B-1----:R-:W-:Y:S01]  /*0a60*/  ULEA UR4, UR4, UR5, 0x18 ;  /* 0x0000000504047291 */ /* 0x002fe2000f8ec0ff */
[----:B------:R-:W1:Y:S11]  /*0a70*/  FENCE.VIEW.ASYNC.S ;  /* 0x00000000000073c6 */ /* 0x000e760000000000 */
[----:B-1----:R2:W1:Y:S01]  /*0a80*/  SYNCS.EXCH.64 URZ, [UR4+0x140], UR6 ;  /* 0x0001400604ff75b2 */ /* 0x0024620008000100 */
[----:B------:R2:W1:Y:S02]  /*0a90*/  SYNCS.EXCH.64 URZ, [UR4+0x148], UR6 ;  /* 0x0001480604ff75b2 */ /* 0x0004640008000100 */
[----:B--2---:R-:W-:Y:S01]  /*0aa0*/  NOP ;  /* 0x0000000000007918 */ /* 0x004fe20000000000 */
.L_x_12:
[----:B------:R-:W2:Y:S01]  /*0ab0*/  SHFL.IDX PT, R2, R118, RZ, 0x1f ;  /* 0x00001fff76027589 */ /* 0x000ea200000e0000 */
[----:B------:R-:W-:Y:S01]  /*0ac0*/  NOP ;  /* 0x0000000000007918 */ /* 0x000fe20000000000 */
[----:B--2---:R-:W-:-:S13]  /*0ad0*/  ISETP.NE.AND P0, PT, R2, 0x4, PT ;  /* 0x000000040200780c */ /* 0x004fda0003f05270 */
[----:B------:R-:W-:Y:S05]  /*0ae0*/  @P0 BRA `(.L_x_13) ;  /* 0x00000000004c0947 */ /* 0x000fea0003800000 */
[----:B-1----:R-:W1:Y:S01]  /*0af0*/  S2UR UR4, SR_CgaCtaId ;  /* 0x00000000000479c3 */ /* 0x002e620000008800 */
[----:B------:R-:W-:Y:S01]  /*0b00*/  UMOV UR6, 0x1e0 ;  /* 0x000001e000067882 */ /* 0x000fe20000000000 */
[----:B------:R-:W-:Y:S01]  /*0b10*/  UMOV UR5, 0x400 ;  /* 0x0000040000057882 */ /* 0x000fe20000000000 */
[----:B------:R-:W-:Y:S01]  /*0b20*/  USEL UR6, UR6, 0x1a0, UP3 ;  /* 0x000001a006067887 */ /* 0x000fe20009800000 */
[----:B------:R-:W-:Y:S01]  /*0b30*/  UMOV UR8, 0x1 ;  /* 0x0000000100087882 */ /* 0x000fe20000000000 */
[----:B------:R-:W-:Y:S01]  /*0b40*/  ELECT P0, URZ, PT ;  /* 0x0000000000ff782f */ /* 0x000fe20003800000 */
        /* <DEDUP_REMOVED lines=8> */
[----:B-1----:R2:W1:Y:S01]  /*0bd0*/  SYNCS.EXCH.64 URZ, [UR4+0x150], UR8 ;  /* 0x0001500804ff75b2 */ /* 0x0024620008000100 */
[----:B------:R2:W1:Y:S01]  /*0be0*/  SYNCS.EXCH.64 URZ, [UR4+0x160], UR6 ;  /* 0x0001600604ff75b2 */ /* 0x0004620008000100 */
[----:B------:R2:W1:Y:S01]  /*0bf0*/  SYNCS.EXCH.64 URZ, [UR4+0x158], UR8 ;  /* 0x0001580804ff75b2 */ /* 0x0004620008000100 */
[----:B------:R2:W1:Y:S02]  /*0c00*/  SYNCS.EXCH.64 URZ, [UR4+0x168], UR6 ;  /* 0x0001680604ff75b2 */ /* 0x0004640008000100 */
[----:B--2---:R-:W-:Y:S01]  /*0c10*/  NOP ;  /* 0x0000000000007918 */ /* 0x004fe20000000000 */
.L_x_13:
[----:B------:R-:W2:Y:S01]  /*0c20*/  SHFL.IDX PT, R2, R118, RZ, 0x1f ;  /* 0x00001fff76027589 */ /* 0x000ea200000e0000 */
[----:B------:R-:W-:Y:S01]  /*0c30*/  NOP ;  /* 0x0000000000007918 */ /* 0x000fe20000000000 */
[----:B--2---:R-:W-:-:S13]  /*0c40*/  ISETP.NE.AND P0, PT, R2, 0x5, PT ;  /* 0x000000050200780c */ /* 0x004fda0003f05270 */
[----:B------:R-:W-:Y:S05]  /*0c50*/  @P0 BRA `(.L_x_14) ;  /* 0x0000000000580947 */ /* 0x000fea0003800000 */
[----:B-1----:R-:W1:Y:S01]  /*0c60*/  S2UR UR4, SR_CgaCtaId ;  /* 0x00000000000479c3 */ /* 0x002e620000008800 */
        /* <DEDUP_REMOVED lines=12> */
[----:B-1----:R2:W1:Y:S01]  /*0d30*/  SYNCS.EXCH.64 URZ, [UR4+0x170], UR8 ;  /* 0x0001700804ff75b2 */ /* 0x0024620008000100 */
[----:B------:R2:W1:Y:S01]  /*0d40*/  SYNCS.EXCH.64 URZ, [UR4+0x190], UR6 ;  /* 0x0001900604ff75b2 */ /* 0x0004620008000100 */
[----:B------:R2:W1:Y:S01]  /*0d50*/  SYNCS.EXCH.64 URZ, [UR4+0x178], UR8 ;  /* 0x0001780804ff75b2 */ /* 0x0004620008000100 */
[----:B------:R2:W1:Y:S01]  /*0d60*/  SYNCS.EXCH.64 URZ, [UR4+0x198], UR6 ;  /* 0x0001980604ff75b2 */ /* 0x0004620008000100 */
[----:B------:R2:W1:Y:S01]  /*0d70*/  SYNCS.EXCH.64 URZ, [UR4+0x180], UR8 ;  /* 0x0001800804ff75b2 */ /* 0x0004620008000100 */
[----:B------:R2:W1:Y:S01]  /*0d80*/  SYNCS.EXCH.64 URZ, [UR4+0x1a0], UR6 ;  /* 0x0001a00604ff75b2 */ /* 0x0004620008000100 */
[----:B------:R2:W1:Y:S01]  /*0d90*/  SYNCS.EXCH.64 URZ, [UR4+0x188], UR8 ;  /* 0x0001880804ff75b2 */ /* 0x0004620008000100 */
[----:B------:R2:W1:Y:S02]  /*0da0*/  SYNCS.EXCH.64 URZ, [UR4+0x1a8], UR6 ;  /* 0x0001a80604ff75b2 */ /* 0x0004640008000100 */
[----:B--2---:R-:W-:Y:S01]  /*0db0*/  NOP ;  /* 0x0000000000007918 */ /* 0x004fe20000000000 */
.L_x_14:
[----:B------:R-:W2:Y:S01]  /*0dc0*/  SHFL.IDX PT, R2, R118, RZ, 0x1f ;  /* 0x00001fff76027589 */ /* 0x000ea200000e0000 */
[----:B------:R-:W1:Y:S01]  /*0dd0*/  S2UR UR50, SR_CgaCtaId ;  /* 0x00000000003279c3 */ /* 0x000e620000008800 */
[----:B------:R-:W-:Y:S01]  /*0de0*/  NOP ;  /* 0x0000000000007918 */ /* 0x000fe20000000000 */
[----:B--2---:R-:W-:-:S13]  /*0df0*/  ISETP.NE.AND P0, PT, R2, 0x3, PT ;  /* 0x000000030200780c */ /* 0x004fda0003f05270 */
[----:B-1----:R-:W-:Y:S05]  /*0e00*/  @P0 BRA `(.L_x_15) ;  /* 0x0000000000340947 */ /* 0x002fea0003800000 */
[----:B------:R-:W-:Y:S01]  /*0e10*/  UMOV UR4, 0x400 ;  /* 0x0000040000047882 */ /* 0x000fe20000000000 */
[----:B------:R-:W-:Y:S01]  /*0e20*/  UMOV UR6, 0x20 ;  /* 0x0000002000067882 */ /* 0x000fe20000000000 */
[----:B------:R-:W-:Y:S02]  /*0e30*/  ULEA UR4, UR50, UR4, 0x18 ;  /* 0x0000000432047291 */ /* 0x000fe4000f8ec0ff */
[----:B------:R-:W-:-:S04]  /*0e40*/  UIADD3 UR6, UPT, UPT, -UR6, 0x100000, URZ ;  /* 0x0010000006067890 */ /* 0x000fc8000fffe1ff */
[----:B------:R-:W-:Y:S02]  /*0e50*/  USHF.L.U32 UR7, UR6, 0xb, URZ ;  /* 0x0000000b06077899 */ /* 0x000fe400080006ff */
[----:B------:R-:W-:Y:S01]  /*0e60*/  USHF.L.U32 UR6, UR6, 0x1, URZ ;  /* 0x0000000106067899 */ /* 0x000fe200080006ff */
[----:B------:R-:W-:Y:S01]  /*0e70*/  ELECT P0, URZ, PT ;  /* 0x0000000000ff782f */ /* 0x000fe20003800000 */
[----:B------:R-:W1:Y:S10]  /*0e80*/  FENCE.VIEW.ASYNC.S ;  /* 0x00000000000073c6 */ /* 0x000e740000000000 */
[----:B-1----:R1:W2:Y:S01]  /*0e90*/  SYNCS.EXCH.64 URZ, [UR4+0x1b0], UR6 ;  /* 0x0001b00604ff75b2 */ /* 0x0022a20008000100 */
[----:B------:R1:W1:Y:S01]  /*0ea0*/  SYNCS.EXCH.64 URZ, [UR4+0x1c0], UR6 ;  /* 0x0001c00604ff75b2 */ /* 0x0002620008000100 */
[----:B------:R1:W1:Y:S01]  /*0eb0*/  SYNCS.EXCH.64 URZ, [UR4+0x1b8], UR6 ;  /* 0x0001b80604ff75b2 */ /* 0x0002620008000100 */
[----:B------:R1:W1:Y:S01]  /*0ec0*/  SYNCS.EXCH.64 URZ, [UR4+0x1c8], UR6 ;  /* 0x0001c80604ff75b2 */ /* 0x0002620008000100 */
[----:B------:R-:W-:Y:S01]  /*0ed0*/  NOP ;  /* 0x0000000000007918 */ /* 0x000fe20000000000 */
.L_x_15:
[----:B-1----:R-:W1:Y:S01]  /*0ee0*/  LDCU UR4, c[0x0][0x36c] ;  /* 0x00006d80ff0477ac */ /* 0x002e620008000800 */
[----:B------:R-:W-:Y:S01]  /*0ef0*/  ISETP.NE.OR P3, PT, R0, 0x2, !P3 ;  /* 0x000000020000780c */ /* 0x000fe20005f65670 */
[----:B------:R-:W-:Y:S01]  /*0f00*/  NOP ;  /* 0x0000000000007918 */ /* 0x000fe20000000000 */
[----:B------:R-:W-:Y:S01]  /*0f10*/  LOP3.LUT R0, R125, 0x1f, RZ, 0xc0, !PT ;  /* 0x0000001f7d007812 */ /* 0x000fe200078ec0ff */
[----:B------:R-:W-:Y:S02]  /*0f20*/  UISETP.NE.AND UP4, UPT, UR20, 0x2, UPT ;  /* 0x000000021400788c */ /* 0x000fe4000bf85270 */
[----:B------:R-:W-:Y:S02]  /*0f30*/  UISETP.NE.AND UP5, UPT, UR20, URZ, UPT ;  /* 0x000000ff1400728c */ /* 0x000fe4000bfa5270 */
[----:B-1----:R-:W-:-:S09]  /*0f40*/  UISETP.EQ.U32.AND UP6, UPT, UR4, 0x1, UPT ;  /* 0x000000010400788c */ /* 0x002fd2000bfc2070 */
[----:B------:R-:W-:Y:S05]  /*0f50*/  BRA.U !UP6, `(.L_x_16) ;  /* 0x000000010e087547 */ /* 0x000fea000b800000 */
[----:B--2-4-:R-:W-:Y:S01]  /*0f60*/  UCGABAR_ARV ;  /* 0x00000000000079c7 */ /* 0x014fe20008000000 */
[----:B------:R-:W-:Y:S05]  /*0f70*/  BRA `(.L_x_17) ;  /* 0x0000000000047947 */ /* 0x000fea0003800000 */
.L_x_16:
[----:B--2-4-:R-:W-:Y:S01]  /*0f80*/  NOP ;  /* 0x0000000000007918 */ /* 0x014fe20000000000 */
.L_x_17:
[----:B------:R-:W1:Y:S01]  /*0f90*/  S2UR UR48, SR_CTAID.X ;  /* 0x00000000003079c3 */ /* 0x000e620000002500 */
[----:B------:R-:W-:-:S05]  /*0fa0*/  CS2R.32 R119, SR_CgaSize ;  /* 0x0000000000777805 */ /* 0x000fca0000008a00 */
[----:B------:R-:W-:-:S05]  /*0fb0*/  IMAD R119, R119, -0xa0, RZ ;  /* 0xffffff6077777824 */ /* 0x000fca00078e02ff */
[----:B------:R-:W-:-:S14]  /*0fc0*/  R2UR UR5, R119 ;  /* 0x00000000770572ca */ /* 0x000fdc00000e0000 */
[----:B------:R-:W2:Y:S01]  /*0fd0*/  LDCU UR5, c[0x0][UR5+0x2b0] ;  /* 0x00005600050577ac */ /* 0x000ea20008000800 */
[----:B------:R-:W-:-:S05]  /*0fe0*/  CS2R.32 R119, SR_CgaSize ;  /* 0x0000000000777805 */ /* 0x000fca0000008a00 */
[----:B------:R-:W-:-:S05]  /*0ff0*/  IMAD R119, R119, -0xa0, RZ ;  /* 0xffffff6077777824 */ /* 0x000fca00078e02ff */
[----:B------:R-:W-:-:S14]  /*1000*/  R2UR UR4, R119 ;  /* 0x00000000770472ca */ /* 0x000fdc00000e0000 */
[----:B------:R-:W4:Y:S01]  /*1010*/  LDCU UR4, c[0x0][UR4+0x2b4] ;  /* 0x00005680040477ac */ /* 0x000f220008000800 */
[----:B------:R-:W3:Y:S01]  /*1020*/  S2UR UR49, SR_CTAID.Y ;  /* 0x00000000003179c3 */ /* 0x000ee20000002600 */
[----:B------:R-:W-:-:S05]  /*1030*/  CS2R.32 R119, SR_CgaSize ;  /* 0x0000000000777805 */ /* 0x000fca0000008a00 */
[----:B------:R-:W-:-:S05]  /*1040*/  IMAD R119, R119, -0xa0, RZ ;  /* 0xffffff6077777824 */ /* 0x000fca00078e02ff */
[----:B------:R-:W-:-:S14]  /*1050*/  R2UR UR7, R119 ;  /* 0x00000000770772ca */ /* 0x000fdc00000e0000 */
[----:B------:R-:W4:Y:S01]  /*1060*/  LDCU UR7, c[0x0][UR7+0x2a0] ;  /* 0x00005400070777ac */ /* 0x000f220008000800 */
[----:B------:R-:W-:-:S05]  /*1070*/  CS2R.32 R119, SR_CgaSize ;  /* 0x0000000000777805 */ /* 0x000fca0000008a00 */
[----:B------:R-:W-:-:S05]  /*1080*/  IMAD R119, R119, -0xa0, RZ ;  /* 0xffffff6077777824 */ /* 0x000fca00078e02ff */
[----:B------:R-:W-:-:S14]  /*1090*/  R2UR UR61, R119 ;  /* 0x00000000773d72ca */ /* 0x000fdc00000e0000 */
[----:B------:R-:W4:Y:S01]  /*10a0*/  LDCU UR61, c[0x0][UR61+0x2a4] ;  /* 0x000054803d3d77ac */ /* 0x000f220008000800 */
[----:B------:R-:W4:Y:S01]  /*10b0*/  LDCU UR21, c[0x0][0xb24] ;  /* 0x00016480ff1577ac */ /* 0x000f220008000800 */
[----:B------:R-:W4:Y:S01]  /*10c0*/  LDCU UR41, c[0x0][0xb24] ;  /* 0x00016480ff2977ac */ /* 0x000f220008000800 */
[----:B-1----:R-:W-:Y:S01]  /*10d0*/  I2FP.F32.U32 R3, UR48 ;  /* 0x0000003000037c45 */ /* 0x002fe20008201000 */
[----:B------:R-:W1:Y:S04]  /*10e0*/  LDCU UR23, c[0x0][0xb30] ;  /* 0x00016600ff1777ac */ /* 0x000e680008000800 */
[----:B--2---:R-:W-:Y:S01]  /*10f0*/  FMUL R3, R3, UR5 ;  /* 0x0000000503037c20 */ /* 0x004fe20008400000 */
[----:B---3--:R-:W-:-:S05]  /*1100*/  I2FP.F32.U32 R2, UR49 ;  /* 0x0000003100027c45 */ /* 0x008fca0008201000 */
[----:B------:R-:W2:Y:S01]  /*1110*/  F2I.U32.TRUNC.NTZ R3, R3 ;  /* 0x0000000300037305 */ /* 0x000ea2000020f000 */
[----:B----4-:R-:W-:Y:S01]  /*1120*/  FMUL R2, R2, UR4 ;  /* 0x0000000402027c20 */ /* 0x010fe20008400000 */
[----:B------:R-:W-:-:S04]  /*1130*/  ULOP3.LUT UR4, UR50, 0x1, URZ, 0xc0, !UPT ;  /* 0x0000000132047892 */ /* 0x000fc8000f8ec0ff */
[----:B------:R-:W-:Y:S02]  /*1140*/  UISETP.NE.U32.AND UP0, UPT, UR4, 0x1, UPT ;  /* 0x000000010400788c */ /* 0x000fe4000bf05070 */
[----:B------:R-:W3:Y:S02]  /*1150*/  F2I.U32.TRUNC.NTZ R2, R2 ;  /* 0x0000000200027305 */ /* 0x000ee4000020f000 */
[----:B------:R-:W-:Y:S01]  /*1160*/  USEL UR4, URZ, 0xe00, UP0 ;  /* 0x00000e00ff047887 */ /* 0x000fe20008000000 */
[----:B--2---:R-:W-:Y:S02]  /*1170*/  R2UR UR6, R3 ;  /* 0x00000000030672ca */ /* 0x004fe400000e0000 */
[----:B---3--:R-:W-:Y:S02]  /*1180*/  R2UR UR5, R2 ;  /* 0x00000000020572ca */ /* 0x008fe400000e0000 */
[----:B------:R-:W-:-:S09]  /*1190*/  PRMT R2, RZ, 0x7610, R2 ;  /* 0x00007610ff027816 */ /* 0x000fd20000000002 */
[----:B------:R-:W-:-:S04]  /*11a0*/  UIADD3 UR6, UPT, UPT, -UR6, URZ, URZ ;  /* 0x000000ff06067290 */ /* 0x000fc8000fffe1ff */
[----:B------:R-:W-:Y:S02]  /*11b0*/  UIMAD UR6, UR7, UR6, UR48 ;  /* 0x00000006070672a4 */ /* 0x000fe4000f8e0230 */
[----:B------:R-:W-:-:S04]  /*11c0*/  UIADD3 UR5, UPT, UPT, -UR5, URZ, URZ ;  /* 0x000000ff05057290 */ /* 0x000fc8000fffe1ff */
[----:B------:R-:W-:Y:S01]  /*11d0*/  IMAD.U32 R119, RZ, RZ, UR6 ;  /* 0x00000006ff777e24 */ /* 0x000fe2000f8e00ff */
[----:B------:R-:W-:Y:S01]  /*11e0*/  UIMAD UR61, UR61, UR5, UR49 ;  /* 0x000000053d3d72a4 */ /* 0x000fe2000f8e0231 */
[----:B-1----:R-:W-:Y:S11]  /*11f0*/  BRA.U UP5, `(.L_x_18) ;  /* 0x0000000105287547 */ /* 0x002ff6000b800000 */
[----:B------:R-:W-:Y:S01]  /*1200*/  R2UR UR7, R119 ;  /* 0x00000000770772ca */ /* 0x000fe200000e0000 */
[----:B------:R-:W-:-:S12]  /*1210*/  UISETP.NE.AND UP0, UPT, UR61, URZ, UPT ;  /* 0x000000ff3d00728c */ /* 0x000fd8000bf05270 */
[----:B------:R-:W-:-:S04]  /*1220*/  UISETP.EQ.OR UP0, UPT, UR7, URZ, !UP0 ;  /* 0x000000ff0700728c */ /* 0x000fc8000c702670 */
[----:B------:R-:W-:Y:S02]  /*1230*/  USEL UR6, URZ, 0x1, !UP0 ;  /* 0x00000001ff067887 */ /* 0x000fe4000c000000 */
[----:B------:R-:W-:-:S04]  /*1240*/  UISETP.NE.AND UP0, UPT, UR61, URZ, UPT ;  /* 0x000000ff3d00728c */ /* 0x000fc8000bf05270 */
[----:B------:R-:W-:Y:S02]  /*1250*/  USEL UR5, URZ, 0x2, UP0 ;  /* 0x00000002ff057887 */ /* 0x000fe40008000000 */
[----:B------:R-:W-:-:S04]  /*1260*/  UISETP.NE.AND UP0, UPT, UR7, 0x1, UPT ;  /* 0x000000010700788c */ /* 0x000fc8000bf05270 */
[----:B------:R-:W-:-:S04]  /*1270*/  USEL UR5, UR5, 0x2, UP0 ;  /* 0x0000000205057887 */ /* 0x000fc80008000000 */
[----:B------:R-:W-:-:S06]  /*1280*/  UIADD3 UR5, UPT, UPT, UR6, UR5, URZ ;  /* 0x0000000506057290 */ /* 0x000fcc000fffe0ff */
[----:B------:R-:W-:-:S07]  /*1290*/  MOV R2, UR5 ;  /* 0x0000000500027c02 */ /* 0x000fce0008000f00 */
.L_x_18:
[----:B------:R-:W1:Y:S01]  /*12a0*/  S2UR UR36, SR_CTAID.Z ;  /* 0x00000000002479c3 */ /* 0x000e620000002700 */
[----:B------:R-:W-:-:S09]  /*12b0*/  UISETP.GE.AND UP0, UPT, UR21, 0x1, UPT ;  /* 0x000000011500788c */ /* 0x000fd2000bf06270 */
[----:B------:R-:W-:Y:S05]  /*12c0*/  BRA.U !UP0, `(.L_x_19) ;  /* 0x0000000108d07547 */ /* 0x000fea000b800000 */
[----:B------:R-:W2:Y:S01]  /*12d0*/  LDCU.128 UR12, c[0x0][0xb10] ;  /* 0x00016200ff0c77ac */ /* 0x000ea20008000c00 */
[----:B------:R-:W3:Y:S01]  /*12e0*/  LDCU UR22, c[0x0][0xb0c] ;  /* 0x00016180ff1677ac */ /* 0x000ee20008000800 */
[----:B------:R-:W4:Y:S01]  /*12f0*/  LDCU UR7, c[0x0][0x370] ;  /* 0x00006e00ff0777ac */ /* 0x000f220008000800 */
[----:B------:R-:W1:Y:S01]  /*1300*/  LDCU UR8, c[0x0][0x374] ;  /* 0x00006e80ff0877ac */ /* 0x000e620008000800 */
[----:B------:R-:W1:Y:S01]  /*1310*/  LDCU UR9, c[0x0][0xb20] ;  /* 0x00016400ff0977ac */ /* 0x000e620008000800 */
[----:B--2---:R-:W-:Y:S02]  /*1320*/  UIMAD.WIDE.U32 UR10, UR48, UR12, URZ ;  /* 0x0000000c300a72a5 */ /* 0x004fe4000f8e00ff */
[----:B---3--:R-:W-:Y:S02]  /*1330*/  UISETP.NE.AND UP0, UPT, UR22, 0x1, UPT ;  /* 0x000000011600788c */ /* 0x008fe4000bf05270 */
[----:B------:R-:W-:Y:S02]  /*1340*/  UIMAD.WIDE.U32 UR16, UR49, UR15, URZ ;  /* 0x0000000f311072a5 */ /* 0x000fe4000f8e00ff */
[----:B----4-:R-:W-:Y:S01]  /*1350*/  UIMAD.WIDE.U32 UR18, UR7, UR12, URZ ;  /* 0x0000000c071272a5 */ /* 0x010fe2000f8e00ff */
[----:B------:R-:W-:Y:S01]  /*1360*/  UMOV UR6, UR11 ;  /* 0x0000000b00067c82 */ /* 0x000fe20008000000 */
[----:B------:R-:W-:-:S02]  /*1370*/  UISETP.NE.AND UP1, UPT, UR21, 0x1, UPT ;  /* 0x000000011500788c */ /* 0x000fc4000bf25270 */
[----:B------:R-:W-:Y:S01]  /*1380*/  USHF.R.U32.HI UR6, URZ, UR13, UR6 ;  /* 0x0000000dff067299 */ /* 0x000fe20008011606 */
[----:B------:R-:W2:Y:S02]  /*1390*/  LDCU.64 UR10, c[0x0][0xb28] ;  /* 0x00016500ff0a77ac */ /* 0x000ea40008000a00 */
[----:B------:R-:W-:Y:S01]  /*13a0*/  UMOV UR18, UR19 ;  /* 0x0000001300127c82 */ /* 0x000fe20008000000 */
[----:B------:R-:W-:Y:S02]  /*13b0*/  USEL UR6, UR48, UR6, !UP0 ;  /* 0x0000000630067287 */ /* 0x000fe4000c000000 */
[----:B------:R-:W-:Y:S02]  /*13c0*/  @UP0 USHF.R.U32.HI UR7, URZ, UR13, UR18 ;  /* 0x0000000dff070299 */ /* 0x000fe40008011612 */
[----:B------:R-:W-:Y:S02]  /*13d0*/  UISETP.NE.AND UP0, UPT, UR14, 0x1, UPT ;  /* 0x000000010e00788c */ /* 0x000fe4000bf05270 */
[----:B-1----:R-:W-:Y:S01]  /*13e0*/  UIMAD.WIDE.U32 UR12, UR8, UR15, URZ ;  /* 0x0000000f080c72a5 */ /* 0x002fe2000f8e00ff */
[----:B------:R-:W-:-:S02]  /*13f0*/  UMOV UR5, UR17 ;  /* 0x0000001100057c82 */ /* 0x000fc40008000000 */
[----:B------:R-:W-:-:S04]  /*1400*/  USHF.R.U32.HI UR5, URZ, UR9, UR5 ;  /* 0x00000009ff057299 */ /* 0x000fc80008011605 */
[----:B------:R-:W-:Y:S01]  /*1410*/  UMOV UR12, UR13 ;  /* 0x0000000d000c7c82 */ /* 0x000fe20008000000 */
[----:B--2---:R-:W-:Y:S02]  /*1420*/  UIMAD.WIDE.U32 UR16, UR7, UR10, URZ ;  /* 0x0000000a071072a5 */ /* 0x004fe4000f8e00ff */
[----:B------:R-:W-:Y:S02]  /*1430*/  @UP0 USHF.R.U32.HI UR8, URZ, UR9, UR12 ;  /* 0x00000009ff080299 */ /* 0x000fe4000801160c */
[----:B------:R-:W-:Y:S02]  /*1440*/  USEL UR5, UR49, UR5, !UP0 ;  /* 0x0000000531057287 */ /* 0x000fe4000c000000 */
[----:B------:R-:W-:Y:S01]  /*1450*/  UIMAD.WIDE.U32 UR12, UR8, UR10, URZ ;  /* 0x0000000a080c72a5 */ /* 0x000fe2000f8e00ff */
[----:B------:R-:W-:Y:S02]  /*1460*/  UMOV UR16, UR17 ;  /* 0x0000001100107c82 */ /* 0x000fe40008000000 */
[----:B------:R-:W-:-:S04]  /*1470*/  @UP1 USHF.R.U32.HI UR7, URZ, UR11, UR16 ;  /* 0x0000000bff071299 */ /* 0x000fc80008011610 */
[----:B------:R-:W-:Y:S01]  /*1480*/  UMOV UR12, UR13 ;  /* 0x0000000d000c7c82 */ /* 0x000fe20008000000 */
[----:B------:R-:W-:Y:S02]  /*1490*/  UIMAD UR9, UR7, UR21, URZ ;  /* 0x00000015070972a4 */ /* 0x000fe4000f8e02ff */
[----:B------:R-:W-:Y:S02]  /*14a0*/  @UP1 USHF.R.U32.HI UR8, URZ, UR11, UR12 ;  /* 0x0000000bff081299 */ /* 0x000fe4000801160c */
[----:B------:R-:W-:Y:S02]  /*14b0*/  UIMAD.WIDE.U32 UR12, UR5, UR10, URZ ;  /* 0x0000000a050c72a5 */ /* 0x000fe4000f8e00ff */
[----:B------:R-:W-:Y:S02]  /*14c0*/  UIMAD UR8, UR8, UR21, URZ ;  /* 0x00000015080872a4 */ /* 0x000fe4000f8e02ff */
[----:B------:R-:W-:Y:S02]  /*14d0*/  UIADD3 UR12, UPT, UPT, -UR6, URZ, URZ ;  /* 0x000000ff060c7290 */ /* 0x000fe4000fffe1ff */
[----:B------:R-:W-:-:S02]  /*14e0*/  UISETP.GE.AND UP0, UPT, UR5, UR8, UPT ;  /* 0x000000080500728c */ /* 0x000fc4000bf06270 */
[----:B------:R-:W-:Y:S02]  /*14f0*/  UIMAD UR48, UR22, UR12, UR48 ;  /* 0x0000000c163072a4 */ /* 0x000fe4000f8e0230 */
[----:B------:R-:W-:Y:S02]  /*1500*/  UISETP.GE.OR UP0, UPT, UR6, UR9, UP0 ;  /* 0x000000090600728c */ /* 0x000fe40008706670 */
[----:B------:R-:W-:-:S03]  /*1510*/  UIMAD.WIDE.U32 UR8, UR6, UR10, URZ ;  /* 0x0000000a060872a5 */ /* 0x000fc6000f8e00ff */
[----:B------:R-:W-:Y:S02]  /*1520*/  UMOV UR10, UR13 ;  /* 0x0000000d000a7c82 */ /* 0x000fe40008000000 */
[----:B------:R-:W-:-:S04]  /*1530*/  USHF.R.U32.HI UR10, URZ, UR11, UR10 ;  /* 0x0000000bff0a7299 */ /* 0x000fc8000801160a */
[----:B------:R-:W-:Y:S02]  /*1540*/  USEL UR8, UR5, UR10, !UP1 ;  /* 0x0000000a05087287 */ /* 0x000fe4000c800000 */
[----:B------:R-:W-:Y:S02]  /*1550*/  @!UP0 USHF.R.U32.HI UR9, URZ, UR11, UR9 ;  /* 0x0000000bff098299 */ /* 0x000fe40008011609 */
[----:B------:R-:W-:Y:S02]  /*1560*/  UIADD3 UR10, UPT, UPT, -UR8, URZ, URZ ;  /* 0x000000ff080a7290 */ /* 0x000fe4000fffe1ff */
[----:B------:R-:W-:Y:S02]  /*1570*/  @!UP0 USEL UR9, UR6, UR9, !UP1 ;  /* 0x0000000906098287 */ /* 0x000fe4000c800000 */
[----:B------:R-:W-:Y:S02]  /*1580*/  UIMAD UR10, UR21, UR10, UR5 ;  /* 0x0000000a150a72a4 */ /* 0x000fe4000f8e0205 */
[----:B------:R-:W-:-:S02]  /*1590*/  UIADD3 UR11, UPT, UPT, -UR5, URZ, URZ ;  /* 0x000000ff050b7290 */ /* 0x000fc4000fffe1ff */
[----:B------:R-:W-:Y:S02]  /*15a0*/  @!UP0 UIMAD UR7, UR10, UR7, UR9 ;  /* 0x000000070a0782a4 */ /* 0x000fe4000f8e0209 */
[----:B------:R-:W-:Y:S02]  /*15b0*/  @!UP0 UIADD3 UR8, UPT, UPT, UR8, -UR9, URZ ;  /* 0x8000000908088290 */ /* 0x000fe4000fffe0ff */
[----:B------:R-:W-:Y:S02]  /*15c0*/  UIMAD UR11, UR14, UR11, UR49 ;  /* 0x0000000b0e0b72a4 */ /* 0x000fe4000f8e0231 */
[----:B------:R-:W-:-:S03]  /*15d0*/  @!UP0 UIMAD UR5, UR8, UR21, UR6 ;  /* 0x00000015080582a4 */ /* 0x000fc6000f8e0206 */
[----:B------:R-:W-:Y:S01]  /*15e0*/  @!UP0 UMOV UR6, UR7 ;  /* 0x0000000700068c82 */ /* 0x000fe20008000000 */
[----:B------:R-:W-:Y:S02]  /*15f0*/  UIMAD UR49, UR5, UR14, UR11 ;  /* 0x0000000e053172a4 */ /* 0x000fe4000f8e020b */
[----:B------:R-:W-:-:S12]  /*1600*/  UIMAD UR48, UR6, UR22, UR48 ;  /* 0x00000016063072a4 */ /* 0x000fd8000f8e0230 */
.L_x_19:
[----:B------:R-:W-:-:S09]  /*1610*/  UISETP.NE.AND UP0, UPT, UR23, 0x1, UPT ;  /* 0x000000011700788c */ /* 0x000fd2000bf05270 */
[----:B------:R-:W-:Y:S05]  /*1620*/  BRA.U UP0, `(.L_x_20) ;  /* 0x0000000100447547 */ /* 0x000fea000b800000 */
[----:B------:R-:W2:Y:S01]  /*1630*/  LDCU.128 UR12, c[0x0][0xb10] ;  /* 0x00016200ff0c77ac */ /* 0x000ea20008000c00 */
[----:B------:R-:W3:Y:S01]  /*1640*/  LDCU UR10, c[0x0][0xb0c] ;  /* 0x00016180ff0a77ac */ /* 0x000ee20008000800 */
[----:B------:R-:W4:Y:S01]  /*1650*/  LDCU UR11, c[0x0][0xb20] ;  /* 0x00016400ff0b77ac */ /* 0x000f220008000800 */
[----:B--2---:R-:W-:Y:S02]  /*1660*/  UIMAD.WIDE.U32 UR6, UR48, UR12, URZ ;  /* 0x0000000c300672a5 */ /* 0x004fe4000f8e00ff */
[----:B------:R-:W-:Y:S02]  /*1670*/  UIMAD.WIDE.U32 UR8, UR49, UR15, URZ ;  /* 0x0000000f310872a5 */ /* 0x000fe4000f8e00ff */
[----:B---3--:R-:W-:-:S03]  /*1680*/  UISETP.NE.AND UP0, UPT, UR10, 0x1, UPT ;  /* 0x000000010a00788c */ /* 0x008fc6000bf05270 */
[----:B------:R-:W-:Y:S02]  /*1690*/  UMOV UR6, UR7 ;  /* 0x0000000700067c82 */ /* 0x000fe40008000000 */
[----:B------:R-:W-:Y:S01]  /*16a0*/  USHF.R.U32.HI UR6, URZ, UR13, UR6 ;  /* 0x0000000dff067299 */ /* 0x000fe20008011606 */
[----:B------:R-:W-:-:S03]  /*16b0*/  UMOV UR5, UR9 ;  /* 0x0000000900057c82 */ /* 0x000fc60008000000 */
[----:B------:R-:W-:Y:S02]  /*16c0*/  USEL UR6, UR48, UR6, !UP0 ;  /* 0x0000000630067287 */ /* 0x000fe4000c000000 */
[----:B------:R-:W-:Y:S02]  /*16d0*/  UISETP.NE.AND UP0, UPT, UR14, 0x1, UPT ;  /* 0x000000010e00788c */ /* 0x000fe4000bf05270 */
[----:B----4-:R-:W-:-:S04]  /*16e0*/  USHF.R.U32.HI UR5, URZ, UR11, UR5 ;  /* 0x0000000bff057299 */ /* 0x010fc80008011605 */
[----:B------:R-:W-:-:S04]  /*16f0*/  USEL UR5, UR49, UR5, !UP0 ;  /* 0x0000000531057287 */ /* 0x000fc8000c000000 */
[----:B------:R-:W-:Y:S02]  /*1700*/  UIADD3 UR7, UPT, UPT, UR6, -UR5, URZ ;  /* 0x8000000506077290 */ /* 0x000fe4000fffe0ff */
[----:B------:R-:W-:Y:S02]  /*1710*/  UIADD3 UR5, UPT, UPT, -UR6, UR5, URZ ;  /* 0x0000000506057290 */ /* 0x000fe4000fffe1ff */
[----:B------:R-:W-:Y:S02]  /*1720*/  UIMAD UR49, UR7, UR14, UR49 ;  /* 0x0000000e073172a4 */ /* 0x000fe4000f8e0231 */
[----:B------:R-:W-:-:S12]  /*1730*/  UIMAD UR48, UR5, UR10, UR48 ;  /* 0x0000000a053072a4 */ /* 0x000fd8000f8e0230 */
.L_x_20:
[----:B------:R-:W-:Y:S01]  /*1740*/  UISETP.NE.AND UP0, UPT, UR20, 0x2, UPT ;  /* 0x000000021400788c */ /* 0x000fe2000bf05270 */
[----:B------:R-:W-:Y:S09]  /*1750*/  BRA.U !UP6, `(.L_x_21) ;  /* 0x000000010e0c7547 */ /* 0x000ff2000b800000 */
[----:B------:R-:W-:Y:S01]  /*1760*/  UCGABAR_WAIT ;  /* 0x0000000000007dc7 */ /* 0x000fe20008000000 */
[----:B------:R-:W-:Y:S01]  /*1770*/  CCTL.IVALL ;  /* 0x00000000ff00798f */ /* 0x000fe20002000000 */
[----:B------:R-:W-:Y:S05]  /*1780*/  BRA `(.L_x_22) ;  /* 0x0000000000047947 */ /* 0x000fea0003800000 */
.L_x_21:
[----:B------:R-:W-:Y:S06]  /*1790*/  BAR.SYNC.DEFER_BLOCKING 0x0 ;  /* 0x0000000000007b1d */ /* 0x000fec0000010000 */
.L_x_22:
[----:B------:R-:W-:Y:S05]  /*17a0*/  BRA.U UP0, `(.L_x_23) ;  /* 0x0000001900e07547 */ /* 0x000fea000b800000 */
[----:B------:R-:W2:Y:S01]  /*17b0*/  LDCU UR7, c[0x0][0x38c] ;  /* 0x00007180ff0777ac */ /* 0x000ea20008000800 */
[----:B------:R-:W-:Y:S01]  /*17c0*/  PLOP3.LUT P1, PT, PT, PT, UP3, 0x80, 0x8 ;  /* 0x000000000008781c */ /* 0x000fe20003f2f038 */
[----:B------:R-:W-:Y:S01]  /*17d0*/  IMAD.MOV.U32 R12, RZ, RZ, 0x1 ;  /* 0x00000001ff0c7424 */ /* 0x000fe200078e00ff */
[----:B------:R-:W-:Y:S01]  /*17e0*/  ISETP.EQ.OR P2, PT, R0, RZ, P3 ;  /* 0x000000ff0000720c */ /* 0x000fe20001f42670 */
[----:B------:R-:W-:Y:S01]  /*17f0*/  UISETP.NE.AND UP1, UPT, UR20, URZ, UPT ;  /* 0x000000ff1400728c */ /* 0x000fe2000bf25270 */
[----:B------:R-:W-:Y:S01]  /*1800*/  PLOP3.LUT P1, PT, P1, PT, PT, 0x8, 0x80 ;  /* 0x000000000080781c */ /* 0x000fe20000f2e170 */
[----:B------:R-:W-:Y:S01]  /*1810*/  USEL UR26, URZ, 0x1, UP4 ;  /* 0x00000001ff1a7887 */ /* 0x000fe2000a000000 */
[----:B------:R-:W-:Y:S01]  /*1820*/  CS2R R10, SRZ ;  /* 0x00000000000a7805 */ /* 0x000fe2000001ff00 */
[----:B------:R-:W-:Y:S01]  /*1830*/  IMAD.MOV.U32 R9, RZ, RZ, RZ ;  /* 0x000000ffff097224 */ /* 0x000fe200078e00ff */
[----:B------:R-:W3:Y:S01]  /*1840*/  LDCU UR39, c[0x0][0x370] ;  /* 0x00006e00ff2777ac */ /* 0x000ee20008000800 */
[----:B------:R-:W-:Y:S01]  /*1850*/  IMAD.MOV.U32 R8, RZ, RZ, 0x1 ;  /* 0x00000001ff087424 */ /* 0x000fe200078e00ff */
[----:B------:R-:W4:Y:S01]  /*1860*/  LDCU.64 UR28, c[0x0][0x348] ;  /* 0x00006900ff1c77ac */ /* 0x000f220008000a00 */
[----:B------:R-:W-:-:S02]  /*1870*/  USHF.R.U32.HI UR44, URZ, 0x6, UR4 ;  /* 0x00000006ff2c7899 */ /* 0x000fc40008011604 */
[----:B--2---:R-:W-:Y:S02]  /*1880*/  UIADD3 UR6, UPT, UPT, UR7, 0x3f, URZ ;  /* 0x0000003f07067890 */ /* 0x004fe4000fffe0ff */
[----:B------:R-:W-:Y:S02]  /*1890*/  UIADD3 UR45, UPT, UPT, UR7, 0x7e, URZ ;  /* 0x0000007e072d7890 */ /* 0x000fe4000fffe0ff */
[----:B------:R-:W-:Y:S01]  /*18a0*/  USHF.R.S32.HI UR5, URZ, 0x1f, UR6 ;  /* 0x0000001fff057899 */ /* 0x000fe20008011406 */
[----:B------:R-:W2:Y:S03]  /*18b0*/  LDCU UR38, c[0x0][0x374] ;  /* 0x00006e80ff2677ac */ /* 0x000ea60008000800 */
[----:B------:R-:W-:Y:S02]  /*18c0*/  ULEA.HI UR5, UR5, UR6, URZ, 0x6 ;  /* 0x0000000605057291 */ /* 0x000fe4000f8f30ff */
[----:B------:R-:W-:-:S02]  /*18d0*/  USEL UR26, UR26, 0x2, UP1 ;  /* 0x000000021a1a7887 */ /* 0x000fc40008800000 */
[----:B------:R-:W-:Y:S02]  /*18e0*/  USHF.R.S32.HI UR42, URZ, 0x6, UR5 ;  /* 0x00000006ff2a7899 */ /* 0x000fe40008011405 */
[----:B------:R-:W-:Y:S02]  /*18f0*/  UIADD3 UR5, UPT, UPT, UR7, -0x1, URZ ;  /* 0xffffffff07057890 */ /* 0x000fe4000fffe0ff */
[----:B------:R-:W-:Y:S02]  /*1900*/  UISETP.LT.U32.AND UP0, UPT, UR42, 0x13, UPT ;  /* 0x000000132a00788c */ /* 0x000fe4000bf01070 */
[----:B------:R-:W-:Y:S02]  /*1910*/  UISETP.GE.U32.AND UP2, UPT, UR5, -0x7f, UPT ;  /* 0xffffff810500788c */ /* 0x000fe4000bf46070 */
[----:B------:R-:W-:Y:S01]  /*1920*/  USEL UR40, UR42, 0x13, UP0 ;  /* 0x000000132a287887 */ /* 0x000fe20008000000 */
[----:B------:R-:W-:-:S03]  /*1930*/  UMOV UR6, URZ ;  /* 0x000000ff00067c82 */ /* 0x000fc60008000000 */
[----:B------:R-:W-:Y:S02]  /*1940*/  UIADD3 UR21, UPT, UPT, UR40, -0x1, URZ ;  /* 0xffffffff28157890 */ /* 0x000fe4000fffe0ff */
[----:B------:R-:W-:-:S03]  /*1950*/  UIADD3 UR43, UPT, UPT, UR42, -UR40, URZ ;  /* 0x800000282a2b7290 */ /* 0x000fc6000fffe0ff */
[----:B------:R-:W-:-:S04]  /*1960*/  @UP2 UIADD3 UR21, UPT, UPT, UR40, URZ, URZ ;  /* 0x000000ff28152290 */ /* 0x000fc8000fffe0ff */
[----:B--234-:R-:W-:-:S12]  /*1970*/  UIADD3 UR21, UPT, UPT, UR21, 0x1, URZ ;  /* 0x0000000115157890 */ /* 0x01cfd8000fffe0ff */
.L_x_43:
[----:B------:R-:W-:Y:S01]  /*1980*/  UISETP.NE.AND UP0, UPT, UR50, URZ, UPT ;  /* 0x000000ff3200728c */ /* 0x000fe2000bf05270 */
[----:B------:R-:W2:Y:S08]  /*1990*/  S2UR UR50, SR_CgaCtaId ;  /* 0x00000000003279c3 */ /* 0x000eb00000008800 */
[----:B------:R-:W-:Y:S05]  /*19a0*/  BRA.U UP0, `(.L_x_24) ;  /* 0x0000000100347547 */ /* 0x000fea000b800000 */
[----:B------:R-:W3:Y:S01]  /*19b0*/  S2R R0, SR_CgaCtaId ;  /* 0x0000000000007919 */ /* 0x000ee20000008800 */
[----:B------:R-:W-:-:S04]  /*19c0*/  MOV R2, 0x400 ;  /* 0x0000040000027802 */ /* 0x000fc80000000f00 */
[----:B---3--:R-:W-:Y:S02]  /*19d0*/  LEA R0, R0, R2, 0x18 ;  /* 0x0000000200007211 */ /* 0x008fe400078ec0ff */
[----:B------:R-:W-:-:S03]  /*19e0*/  SHF.L.U32 R2, R8, 0x1f, RZ ;  /* 0x0000001f08027819 */ /* 0x000fc600000006ff */
[----:B------:R-:W-:-:S04]  /*19f0*/  IMAD R0, R9, 0x8, R0 ;  /* 0x0000000809007824 */ /* 0x000fc800078e0200 */
[----:B------:R-:W3:Y:S02]  /*1a00*/  SYNCS.PHASECHK.TRANS64.TRYWAIT P0, [R0+URZ+0x1c0], R2 ;  /* 0x0001c002000075a7 */ /* 0x000ee400080011ff */
[----:B---3--:R-:W-:Y:S05]  /*1a10*/  @!P0 BRA `(.L_x_25) ;  /* 0x0000006800688947 */ /* 0x008fea0003800000 */
.L_x_119:
[----:B------:R-:W-:Y:S01]  /*1a20*/  VIADD R9, R9, 0x1 ;  /* 0x0000000109097836 */ /* 0x000fe20000000000 */
[----:B------:R3:W-:Y:S04]  /*1a30*/  SYNCS.ARRIVE.TRANS64.A1T0 RZ, [R0+URZ+0x1b0], RZ ;  /* 0x0001b0ff00ff79a7 */ /* 0x0007e800081000ff */
[----:B------:R-:W-:-:S04]  /*1a40*/  ISETP.NE.AND P0, PT, R9, 0x2, PT ;  /* 0x000000020900780c */ /* 0x000fc80003f05270 */
[----:B------:R-:W-:Y:S02]  /*1a50*/  SEL R9, R9, RZ, P0 ;  /* 0x000000ff09097207 */ /* 0x000fe40000000000 */
[----:B---3--:R-:W-:-:S04]  /*1a60*/  SEL R0, RZ, 0x1, P0 ;  /* 0x00000001ff007807 */ /* 0x008fc80000000000 */
[----:B------:R-:W-:-:S07]  /*1a70*/  LOP3.LUT R8, R8, R0, RZ, 0x3c, !PT ;  /* 0x0000000008087212 */ /* 0x000fce00078e3cff */
.L_x_24:
[----:B------:R-:W-:Y:S01]  /*1a80*/  UMOV UR7, 0x400 ;  /* 0x0000040000077882 */ /* 0x000fe20000000000 */
[----:B------:R-:W-:Y:S01]  /*1a90*/  SHF.L.U32 R0, R12, 0x1f, RZ ;  /* 0x0000001f0c007819 */ /* 0x000fe200000006ff */
[----:B--2---:R-:W-:Y:S02]  /*1aa0*/  ULEA UR7, UR50, UR7, 0x18 ;  /* 0x0000000732077291 */ /* 0x004fe4000f8ec0ff */
[----:B------:R-:W-:Y:S02]  /*1ab0*/  UISETP.GE.U32.AND UP0, UPT, UR45, 0x7f, UPT ;  /* 0x0000007f2d00788c */ /* 0x000fe4000bf06070 */
[----:B------:R-:W-:Y:S02]  /*1ac0*/  ULEA UR5, UR6, UR7, 0x3 ;  /* 0x0000000706057291 */ /* 0x000fe4000f8e18ff */
[----:B------:R-:W-:Y:S02]  /*1ad0*/  USHF.L.U32 UR35, UR48, 0x6, URZ ;  /* 0x0000000630237899 */ /* 0x000fe400080006ff */
[----:B------:R-:W-:Y:S01]  /*1ae0*/  UIMAD UR11, UR49, 0x70, UR44 ;  /* 0x00000070310b78a4 */ /* 0x000fe2000f8e022c */
[----:B------:R-:W-:-:S04]  /*1af0*/  UMOV UR14, URZ ;  /* 0x000000ff000e7c82 */ /* 0x000fc80008000000 */
[----:B------:R2:W3:Y:S01]  /*1b00*/  SYNCS.PHASECHK.TRANS64.TRYWAIT P0, [UR5+0x98], R0 ;  /* 0x00009800ff0075a7 */ /* 0x0004e20008001105 */
[----:B------:R-:W-:Y:S06]  /*1b10*/  BRA.U !UP0, `(.L_x_26) ;  /* 0x0000000108bc7547 */ /* 0x000fec000b800000 */
[----:B------:R-:W-:Y:S01]  /*1b20*/  UMOV UR13, URZ ;  /* 0x000000ff000d7c82 */ /* 0x000fe20008000000 */
[----:B------:R-:W-:-:S05]  /*1b30*/  UMOV UR5, UR6 ;  /* 0x0000000600057c82 */ /* 0x000fca0008000000 */
.L_x_32:
[----:B---3--:R-:W-:Y:S01]  /*1b40*/  @!P3 MOV R2, 0x2c00 ;  /* 0x00002c000002b802 */ /* 0x008fe20000000f00 */
[----:B------:R-:W-:Y:S01]  /*1b50*/  ULEA UR33, UR5, UR7, 0x3 ;  /* 0x0000000705217291 */ /* 0x000fe2000f8e18ff */
[----:B-1-34-:R-:W-:Y:S11]  /*1b60*/  @P0 BRA `(.L_x_27) ;  /* 0x00000000000c0947 */ /* 0x01aff60003800000 */
[----:B------:R-:W-:Y:S04]  /*1b70*/  SHF.L.U32 R3, R12, 0x1f, RZ ;  /* 0x0000001f0c037819 */ /* 0x000fe800000006ff */
[----:B------:R-:W3:Y:S02]  /*1b80*/  SYNCS.PHASECHK.TRANS64.TRYWAIT P0, [UR33+0x98], R3 ;  /* 0x00009803ff0075a7 */ /* 0x000ee40008001121 */
[----:B---3--:R-:W-:Y:S05]  /*1b90*/  @!P0 BRA `(.L_x_28) ;  /* 0x00000068001c8947 */ /* 0x008fea0003800000 */
.L_x_27:
[----:B------:R3:W-:Y:S01]  /*1ba0*/  @!P3 SYNCS.ARRIVE.TRANS64 RZ, [UR33], R2 ;  /* 0x00000002ffffb9a7 */ /* 0x0007e20008000021 */
[----:B------:R-:W-:Y:S04]  /*1bb0*/  ULOP3.LUT UR6, UR26, 0x2, URZ, 0xfc, !UPT ;  /* 0x000000021a067892 */ /* 0x000fe8000f8efcff */
[----:B------:R-:W-:Y:S09]  /*1bc0*/  UISETP.NE.AND UP0, UPT, UR6, 0x2, UPT ;  /* 0x000000020600788c */ /* 0x000ff2000bf05270 */
[----:B------:R-:W-:Y:S05]  /*1bd0*/  BRA.U UP0, `(.L_x_29) ;  /* 0x0000000100047547 */ /* 0x000fea000b800000 */
[----:B-1----:R-:W-:Y:S05]  /*1be0*/  BPT.TRAP 0x1 ;  /* 0x000000040000795c */ /* 0x002fea0000300000 */
.L_x_29:
[----:B------:R-:W-:Y:S04]  /*1bf0*/  BSSY.RECONVERGENT B0, `(.L_x_30) ;  /* 0x0000003000007945 */ /* 0x000fe80003800200 */
[----:B------:R-:W-:Y:S05]  /*1c00*/  @P2 BRA `(.L_x_31) ;  /* 0x0000000000042947 */ /* 0x000fea0003800000 */
[----:B-1----:R-:W-:Y:S05]  /*1c10*/  BPT.TRAP 0x1 ;  /* 0x000000040000795c */ /* 0x002fea0000300000 */
.L_x_31:
[----:B-1----:R-:W-:Y:S05]  /*1c20*/  BSYNC.RECONVERGENT B0 ;  /* 0x0000000000007941 */ /* 0x002fea0003800200 */
.L_x_30:
[----:B------:R-:W-:Y:S02]  /*1c30*/  UIADD3 UR6, UPT, UPT, UR5, 0x1, URZ ;  /* 0x0000000105067890 */ /* 0x000fe4000fffe0ff */
[----:B------:R-:W-:Y:S02]  /*1c40*/  UIADD3 UR16, UP1, UPT, UR28, 0x80, URZ ;  /* 0x000000801c107890 */ /* 0x000fe4000ff3e0ff */
[----:B------:R-:W-:Y:S02]  /*1c50*/  UISETP.NE.AND UP0, UPT, UR6, 0x13, UPT ;  /* 0x000000130600788c */ /* 0x000fe4000bf05270 */
[----:B------:R-:W-:Y:S02]  /*1c60*/  ULEA UR32, UR5, UR7, 0xc ;  /* 0x0000000705207291 */ /* 0x000fe4000f8e60ff */
[----:B------:R-:W-:Y:S02]  /*1c70*/  USEL UR9, URZ, 0x1, UP0 ;  /* 0x00000001ff097887 */ /* 0x000fe40008000000 */
[----:B------:R-:W-:Y:S02]  /*1c80*/  USEL UR6, UR6, URZ, UP0 ;  /* 0x000000ff06067287 */ /* 0x000fe40008000000 */
[----:B------:R-:W-:Y:S02]  /*1c90*/  USHF.L.U32 UR34, UR13, 0x6, URZ ;  /* 0x000000060d227899 */ /* 0x000fe400080006ff */
[----:B------:R-:W-:Y:S01]  /*1ca0*/  ULEA UR8, UR6, UR7, 0x3 ;  /* 0x0000000706087291 */ /* 0x000fe2000f8e18ff */
[----:B------:R-:W-:Y:S01]  /*1cb0*/  LOP3.LUT R12, R12, UR9, RZ, 0x3c, !PT ;  /* 0x000000090c0c7c12 */ /* 0x000fe2000f8e3cff */
[----:B------:R-:W-:Y:S02]  /*1cc0*/  UIADD3.X UR17, UPT, UPT, URZ, UR29, URZ, UP1, !UPT ;  /* 0x0000001dff117290 */ /* 0x000fe40008ffe4ff */
[----:B------:R-:W-:Y:S01]  /*1cd0*/  UIADD3 UR32, UPT, UPT, UR32, 0x3b00, URZ ;  /* 0x00003b0020207890 */ /* 0x000fe2000fffe0ff */
[----:B--2---:R-:W-:Y:S01]  /*1ce0*/  SHF.L.U32 R0, R12, 0x1f, RZ ;  /* 0x0000001f0c007819 */ /* 0x004fe200000006ff */
[----:B------:R-:W-:Y:S02]  /*1cf0*/  UIADD3 UR14, UP0, UPT, UR28, 0x180, URZ ;  /* 0x000001801c0e7890 */ /* 0x000fe4000ff1e0ff */
[----:B------:R-:W-:Y:S01]  /*1d00*/  UIADD3 UR13, UPT, UPT, UR13, 0x1, URZ ;  /* 0x000000010d0d7890 */ /* 0x000fe2000fffe0ff */
[----:B------:R4:W1:Y:S01]  /*1d10*/  SYNCS.PHASECHK.TRANS64.TRYWAIT P0, [UR8+0x98], R0 ;  /* 0x00009800ff0075a7 */ /* 0x0008620008001108 */
[----:B------:R-:W-:Y:S01]  /*1d20*/  UIMAD UR8, UR5, 0x1c00, UR4 ;  /* 0x00001c00050878a4 */ /* 0x000fe2000f8e0204 */
[----:B------:R-:W-:Y:S01]  /*1d30*/  UMOV UR18, 0x0 ;  /* 0x0000000000127882 */ /* 0x000fe20000000000 */
[----:B------:R-:W-:Y:S02]  /*1d40*/  UMOV UR19, 0x10000000 ;  /* 0x1000000000137882 */ /* 0x000fe40000000000 */
[----:B------:R-:W-:Y:S01]  /*1d50*/  UIADD3 UR8, UPT, UPT, UR7, 0x16b00, UR8 ;  /* 0x00016b0007087890 */ /* 0x000fe2000fffe008 */
[----:B------:R-:W-:Y:S01]  /*1d60*/  UTMALDG.3D [UR32], [UR16], desc[UR18] ;  /* 0x00001220100075b4 */ /* 0x000fe20008011000 */
[----:B------:R-:W-:Y:S02]  /*1d70*/  UIADD3.X UR15, UPT, UPT, URZ, UR29, URZ, UP0, !UPT ;  /* 0x0000001dff0f7290 */ /* 0x000fe400087fe4ff */
[----:B------:R-:W-:Y:S01]  /*1d80*/  UISETP.NE.AND UP0, UPT, UR13, UR21, UPT ;  /* 0x000000150d00728c */ /* 0x000fe2000bf05270 */
[----:B------:R-:W-:Y:S01]  /*1d90*/  UMOV UR5, 0x30000 ;  /* 0x0003000000057882 */ /* 0x000fe20000000000 */
[----:B------:R-:W-:Y:S01]  /*1da0*/  UMOV UR12, UR36 ;  /* 0x00000024000c7c82 */ /* 0x000fe20008000000 */
[----:B------:R-:W-:Y:S01]  /*1db0*/  UMOV UR9, UR33 ;  /* 0x0000002100097c82 */ /* 0x000fe20008000000 */
[----:B------:R-:W-:Y:S03]  /*1dc0*/  UMOV UR10, UR34 ;  /* 0x00000022000a7c82 */ /* 0x000fe60008000000 */
[----:B------:R2:W-:Y:S02]  /*1dd0*/  UTMALDG.3D.MULTICAST [UR8], [UR14], UR5, desc[UR18] ;  /* 0x000012080e0073b4 */ /* 0x0005e40008011805 */
[----:B--2---:R-:W-:Y:S01]  /*1de0*/  UMOV UR14, UR21 ;  /* 0x00000015000e7c82 */ /* 0x004fe20008000000 */
[----:B------:R-:W-:Y:S01]  /*1df0*/  UMOV UR5, UR6 ;  /* 0x0000000600057c82 */ /* 0x000fe20008000000 */
[----:B------:R-:W-:Y:S05]  /*1e00*/  BRA.U UP0, `(.L_x_32) ;  /* 0xfffffffd004c7547 */ /* 0x000fea000b83ffff */
.L_x_26:
[----:B------:R-:W-:Y:S01]  /*1e10*/  ULEA UR5, UR6, UR7, 0x3 ;  /* 0x0000000706057291 */ /* 0x000fe2000f8e18ff */
[----:B--2-4-:R-:W-:Y:S01]  /*1e20*/  SHF.L.U32 R0, R12, 0x1f, RZ ;  /* 0x0000001f0c007819 */ /* 0x014fe200000006ff */
[----:B------:R-:W-:Y:S01]  /*1e30*/  @!P1 SYNCS.ARRIVE.TRANS64.A1T0 RZ, [UR7+0x148], RZ ;  /* 0x000148ffffff99a7 */ /* 0x000fe20008100007 */
[----:B------:R-:W-:-:S06]  /*1e40*/  UISETP.GT.AND UP0, UPT, UR42, UR40, UPT ;  /* 0x000000282a00728c */ /* 0x000fcc000bf04270 */
[----:B-1-3--:R1:W2:Y:S03]  /*1e50*/  SYNCS.PHASECHK.TRANS64.TRYWAIT P0, [UR5+0x98], R0 ;  /* 0x00009800ff0075a7 */ /* 0x00a2a60008001105 */
[----:B------:R-:W-:Y:S05]  /*1e60*/  BRA.U !UP0, `(.L_x_33) ;  /* 0x0000000108c07547 */ /* 0x000fea000b800000 */
[----:B------:R-:W-:Y:S01]  /*1e70*/  UIADD3 UR13, UPT, UPT, UR43, UR14, URZ ;  /* 0x0000000e2b0d7290 */ /* 0x000fe2000fffe0ff */
[----:B------:R-:W-:-:S11]  /*1e80*/  UMOV UR5, UR6 ;  /* 0x0000000600057c82 */ /* 0x000fd60008000000 */
.L_x_39:
[----:B--2---:R-:W-:Y:S01]  /*1e90*/  @!P3 MOV R2, 0x2c00 ;  /* 0x00002c000002b802 */ /* 0x004fe20000000f00 */
[----:B------:R-:W-:Y:S01]  /*1ea0*/  ULEA UR17, UR5, UR7, 0x3 ;  /* 0x0000000705117291 */ /* 0x000fe2000f8e18ff */
[----:B--234-:R-:W-:Y:S11]  /*1eb0*/  @P0 BRA `(.L_x_34) ;  /* 0x00000000000c0947 */ /* 0x01cff60003800000 */
[----:B------:R-:W-:Y:S04]  /*1ec0*/  SHF.L.U32 R3, R12, 0x1f, RZ ;  /* 0x0000001f0c037819 */ /* 0x000fe800000006ff */
[----:B------:R-:W2:Y:S02]  /*1ed0*/  SYNCS.PHASECHK.TRANS64.TRYWAIT P0, [UR17+0x98], R3 ;  /* 0x00009803ff0075a7 */ /* 0x000ea40008001111 */
[----:B--2---:R-:W-:Y:S05]  /*1ee0*/  @!P0 BRA `(.L_x_35) ;  /* 0x0000006400608947 */ /* 0x004fea0003800000 */
.L_x_34:
[----:B------:R2:W-:Y:S01]  /*1ef0*/  @!P3 SYNCS.ARRIVE.TRANS64 RZ, [UR17], R2 ;  /* 0x00000002ffffb9a7 */ /* 0x0005e20008000011 */
[----:B------:R-:W-:Y:S04]  /*1f00*/  ULOP3.LUT UR6, UR26, 0x2, URZ, 0xfc, !UPT ;  /* 0x000000021a067892 */ /* 0x000fe8000f8efcff */
[----:B------:R-:W-:Y:S09]  /*1f10*/  UISETP.NE.AND UP0, UPT, UR6, 0x2, UPT ;  /* 0x000000020600788c */ /* 0x000ff2000bf05270 */
[----:B------:R-:W-:Y:S05]  /*1f20*/  BRA.U UP0, `(.L_x_36) ;  /* 0x0000000100047547 */ /* 0x000fea000b800000 */
[----:B------:R-:W-:Y:S05]  /*1f30*/  BPT.TRAP 0x1 ;  /* 0x000000040000795c */ /* 0x000fea0000300000 */
.L_x_36:
[----:B------:R-:W-:Y:S04]  /*1f40*/  BSSY.RECONVERGENT B0, `(.L_x_37) ;  /* 0x0000003000007945 */ /* 0x000fe80003800200 */
[----:B------:R-:W-:Y:S05]  /*1f50*/  @P2 BRA `(.L_x_38) ;  /* 0x0000000000042947 */ /* 0x000fea0003800000 */
[----:B------:R-:W-:Y:S05]  /*1f60*/  BPT.TRAP 0x1 ;  /* 0x000000040000795c */ /* 0x000fea0000300000 */
.L_x_38:
[----:B------:R-:W-:Y:S05]  /*1f70*/  BSYNC.RECONVERGENT B0 ;  /* 0x0000000000007941 */ /* 0x000fea0003800200 */
.L_x_37:
[----:B------:R-:W-:Y:S02]  /*1f80*/  UIADD3 UR6, UPT, UPT, UR5, 0x1, URZ ;  /* 0x0000000105067890 */ /* 0x000fe4000fffe0ff */
[----:B------:R-:W-:Y:S02]  /*1f90*/  ULEA UR16, UR5, UR7, 0xc ;  /* 0x0000000705107291 */ /* 0x000fe4000f8e60ff */
[----:B------:R-:W-:Y:S02]  /*1fa0*/  UISETP.NE.AND UP0, UPT, UR6, 0x13, UPT ;  /* 0x000000130600788c */ /* 0x000fe4000bf05270 */
[----:B------:R-:W-:Y:S02]  /*1fb0*/  UIADD3 UR24, UP1, UPT, UR28, 0x80, URZ ;  /* 0x000000801c187890 */ /* 0x000fe4000ff3e0ff */
[----:B------:R-:W-:Y:S02]  /*1fc0*/  USEL UR9, URZ, 0x1, UP0 ;  /* 0x00000001ff097887 */ /* 0x000fe40008000000 */
[----:B------:R-:W-:Y:S02]  /*1fd0*/  USEL UR6, UR6, URZ, UP0 ;  /* 0x000000ff06067287 */ /* 0x000fe40008000000 */
[----:B------:R-:W-:Y:S02]  /*1fe0*/  USHF.L.U32 UR18, UR14, 0x6, URZ ;  /* 0x000000060e127899 */ /* 0x000fe400080006ff */
[----:B------:R-:W-:Y:S01]  /*1ff0*/  ULEA UR8, UR6, UR7, 0x3 ;  /* 0x0000000706087291 */ /* 0x000fe2000f8e18ff */
[----:B------:R-:W-:Y:S01]  /*2000*/  LOP3.LUT R12, R12, UR9, RZ, 0x3c, !PT ;  /* 0x000000090c0c7c12 */ /* 0x000fe2000f8e3cff */
[----:B------:R-:W-:Y:S02]  /*2010*/  UIADD3 UR16, UPT, UPT, UR16, 0x3b00, URZ ;  /* 0x00003b0010107890 */ /* 0x000fe4000fffe0ff */
[----:B------:R-:W-:Y:S01]  /*2020*/  UIADD3.X UR25, UPT, UPT, URZ, UR29, URZ, UP1, !UPT ;  /* 0x0000001dff197290 */ /* 0x000fe20008ffe4ff */
[----:B-1----:R-:W-:Y:S01]  /*2030*/  SHF.L.U32 R0, R12, 0x1f, RZ ;  /* 0x0000001f0c007819 */ /* 0x002fe200000006ff */
[----:B------:R-:W-:Y:S02]  /*2040*/  UIADD3 UR22, UP0, UPT, UR28, 0x180, URZ ;  /* 0x000001801c167890 */ /* 0x000fe4000ff1e0ff */
[----:B------:R-:W-:Y:S01]  /*2050*/  UIADD3 UR14, UPT, UPT, UR14, 0x1, URZ ;  /* 0x000000010e0e7890 */ /* 0x000fe2000fffe0ff */
[----:B------:R3:W4:Y:S01]  /*2060*/  SYNCS.PHASECHK.TRANS64.TRYWAIT P0, [UR8+0x98], R0 ;  /* 0x00009800ff0075a7 */ /* 0x0007220008001108 */
[----:B------:R-:W-:Y:S01]  /*2070*/  UIMAD UR8, UR5, 0x1c00, UR4 ;  /* 0x00001c00050878a4 */ /* 0x000fe2000f8e0204 */
[----:B------:R-:W-:Y:S01]  /*2080*/  UMOV UR30, 0x0 ;  /* 0x00000000001e7882 */ /* 0x000fe20000000000 */
[----:B------:R-:W-:Y:S01]  /*2090*/  UMOV UR31, 0x10000000 ;  /* 0x10000000001f7882 */ /* 0x000fe20000000000 */
[----:B------:R-:W-:Y:S01]  /*20a0*/  UMOV UR19, UR35 ;  /* 0x0000002300137c82 */ /* 0x000fe20008000000 */
[----:B------:R-:W-:Y:S01]  /*20b0*/  UMOV UR20, UR36 ;  /* 0x0000002400147c82 */ /* 0x000fe20008000000 */
[----:B------:R-:W-:Y:S01]  /*20c0*/  UIADD3 UR8, UPT, UPT, UR7, 0x16b00, UR8 ;  /* 0x00016b0007087890 */ /* 0x000fe2000fffe008 */
[----:B------:R-:W-:Y:S01]  /*20d0*/  UTMALDG.3D [UR16], [UR24], desc[UR30] ;  /* 0x00001e10180075b4 */ /* 0x000fe20008011000 */
[----:B------:R-:W-:Y:S01]  /*20e0*/  UIADD3.X UR23, UPT, UPT, URZ, UR29, URZ, UP0, !UPT ;  /* 0x0000001dff177290 */ /* 0x000fe200087fe4ff */
[----:B------:R-:W-:Y:S01]  /*20f0*/  UMOV UR5, 0x30000 ;  /* 0x0003000000057882 */ /* 0x000fe20000000000 */
[----:B------:R-:W-:Y:S01]  /*2100*/  UMOV UR12, UR36 ;  /* 0x00000024000c7c82 */ /* 0x000fe20008000000 */
[----:B------:R-:W-:Y:S01]  /*2110*/  UMOV UR9, UR17 ;  /* 0x0000001100097c82 */ /* 0x000fe20008000000 */
[----:B------:R-:W-:Y:S01]  /*2120*/  UMOV UR10, UR18 ;  /* 0x00000012000a7c82 */ /* 0x000fe20008000000 */
[----:B------:R-:W-:Y:S04]  /*2130*/  UISETP.NE.AND UP0, UPT, UR14, UR13, UPT ;  /* 0x0000000d0e00728c */ /* 0x000fe8000bf05270 */
[----:B------:R1:W-:Y:S02]  /*2140*/  UTMALDG.3D.MULTICAST [UR8], [UR22], UR5, desc[UR30] ;  /* 0x00001e08160073b4 */ /* 0x0003e40008011805 */
[----:B-1----:R-:W-:Y:S03]  /*2150*/  UMOV UR5, UR6 ;  /* 0x0000000600057c82 */ /* 0x002fe60008000000 */
[----:B------:R-:W-:Y:S05]  /*2160*/  BRA.U UP0, `(.L_x_39) ;  /* 0xfffffffd00487547 */ /* 0x000fea000b83ffff */
.L_x_33:
[C---:B------:R-:W-:Y:S01]  /*2170*/  LEA R3, R11.reuse, UR7, 0x3 ;  /* 0x000000070b037c11 */ /* 0x040fe2000f8e18ff */
[----:B------:R-:W-:Y:S01]  /*2180*/  NOP ;  /* 0x0000000000007918 */ /* 0x000fe20000000000 */
[----:B-1-3--:R-:W-:Y:S02]  /*2190*/  SHF.L.U32 R0, R10, 0x1f, RZ ;  /* 0x0000001f0a007819 */ /* 0x00afe400000006ff */
[----:B------:R-:W-:Y:S02]  /*21a0*/  LEA R4, R11, UR7, 0x4 ;  /* 0x000000070b047c11 */ /* 0x000fe4000f8e20ff */
[----:B--2-4-:R-:W1:Y:S02]  /*21b0*/  SYNCS.PHASECHK.TRANS64.TRYWAIT P0, [R3+URZ+0x150], R0 ;  /* 0x00015000030075a7 */ /* 0x014e6400080011ff */
[----:B-1----:R-:W-:Y:S05]  /*21c0*/  @!P0 BRA `(.L_x_40) ;  /* 0x0000006000c08947 */ /* 0x002fea0003800000 */
.L_x_122:
[----:B------:R-:W2:Y:S01]  /*21d0*/  LDS.128 R4, [R4+0x1e0] ;  /* 0x0001e00004047984 */ /* 0x000ea20000000c00 */
[----:B------:R-:W-:Y:S01]  /*21e0*/  UISETP.GE.AND UP0, UPT, UR41, 0x1, UPT ;  /* 0x000000012900788c */ /* 0x000fe2000bf06270 */
[----:B------:R-:W-:Y:S01]  /*21f0*/  @!PT LDS RZ, [RZ] ;  /* 0x00000000fffff984 */ /* 0x000fe20000000800 */
[----:B------:R-:W-:Y:S01]  /*2200*/  @!PT LDS RZ, [RZ] ;  /* 0x00000000fffff984 */ /* 0x000fe20000000800 */
[----:B------:R-:W-:Y:S01]  /*2210*/  @!PT LDS RZ, [RZ] ;  /* 0x00000000fffff984 */ /* 0x000fe20000000800 */
[----:B------:R-:W-:Y:S01]  /*2220*/  @!PT LDS RZ, [RZ] ;  /* 0x00000000fffff984 */ /* 0x000fe20000000800 */
[----:B------:R3:W-:Y:S06]  /*2230*/  MEMBAR.ALL.CTA ;  /* 0x0000000000007992 */ /* 0x0007ec0000008000 */
[----:B---3--:R-:W3:Y:S01]  /*2240*/  FENCE.VIEW.ASYNC.S ;  /* 0x00000000000073c6 */ /* 0x008ee20000000000 */
[----:B--2---:R-:W-:-:S13]  /*2250*/  LOP3.LUT P0, RZ, R6, 0x1, RZ, 0xc0, !PT ;  /* 0x0000000106ff7812 */ /* 0x004fda000780c0ff */
[----:B---3--:R-:W-:Y:S01]  /*2260*/  VOTEU.ANY UP1, P0 ;  /* 0x0000000000ff7886 */ /* 0x008fe20000020100 */
[----:B------:R-:W-:-:S13]  /*2270*/  PLOP3.LUT P0, PT, PT, PT, UP1, 0x80, 0x8 ;  /* 0x000000000008781c */ /* 0x000fda0003f0f018 */
[----:B-1----:R-:W-:Y:S02]  /*2280*/  @P0 LOP3.LUT R0, R5, 0xffff, RZ, 0xc0, !PT ;  /* 0x0000ffff05000812 */ /* 0x002fe400078ec0ff */
[----:B------:R-:W-:Y:S02]  /*2290*/  @P0 MOV R2, R4 ;  /* 0x0000000400020202 */ /* 0x000fe40000000f00 */
[----:B------:R-:W-:Y:S01]  /*22a0*/  @P0 R2UR UR8, R0 ;  /* 0x00000000000802ca */ /* 0x000fe200000e0000 */
[----:B------:R-:W-:Y:S01]  /*22b0*/  VIADD R0, R3, 0x160 ;  /* 0x0000016003007836 */ /* 0x000fe20000000000 */
[----:B------:R-:W-:Y:S02]  /*22c0*/  @P0 SHF.R.U32.HI R4, RZ, 0x10, R5 ;  /* 0x00000010ff040819 */ /* 0x000fe40000011605 */
[----:B------:R-:W-:Y:S02]  /*22d0*/  @P0 R2UR UR9, R2 ;  /* 0x00000000020902ca */ /* 0x000fe400000e0000 */
[----:B------:R-:W-:-:S02]  /*22e0*/  PRMT R0, RZ, 0x654, R0 ;  /* 0x00000654ff007816 */ /* 0x000fc40000000000 */
[----:B------:R-:W-:Y:S02]  /*22f0*/  @P0 R2UR UR5, R4 ;  /* 0x00000000040502ca */ /* 0x000fe400000e0000 */
[----:B------:R1:W-:Y:S03]  /*2300*/  SYNCS.ARRIVE.TRANS64.RED.A1T0 RZ, [R0+URZ], RZ ;  /* 0x000000ff00ff79a7 */ /* 0x0003e600081004ff */
[----:B------:R-:W-:-:S04]  /*2310*/  @UP1 UMOV UR27, UR8 ;  /* 0x00000008001b1c82 */ /* 0x000fc80008000000 */
[----:B------:R-:W-:-:S04]  /*2320*/  @UP1 UMOV UR37, UR9 ;  /* 0x0000000900251c82 */ /* 0x000fc80008000000 */
[----:B------:R-:W-:Y:S01]  /*2330*/  @UP1 UMOV UR36, UR5 ;  /* 0x0000000500241c82 */ /* 0x000fe20008000000 */
[----:B------:R-:W-:Y:S05]  /*2340*/  BRA.U !UP0, `(.L_x_41) ;  /* 0x0000000108d47547 */ /* 0x000fea000b800000 */
[----:B------:R-:W2:Y:S01]  /*2350*/  LDCU.128 UR12, c[0x0][0xb10] ;  /* 0x00016200ff0c77ac */ /* 0x000ea20008000c00 */
[----:B------:R-:W3:Y:S01]  /*2360*/  LDCU UR24, c[0x0][0xb20] ;  /* 0x00016400ff1877ac */ /* 0x000ee20008000800 */
[----:B------:R-:W4:Y:S01]  /*2370*/  LDCU UR20, c[0x0][0xb0c] ;  /* 0x00016180ff1477ac */ /* 0x000f220008000800 */
[----:B------:R-:W1:Y:S01]  /*2380*/  LDCU.64 UR10, c[0x0][0xb28] ;  /* 0x00016500ff0a77ac */ /* 0x000e620008000a00 */
[----:B------:R-:W-:Y:S02]  /*2390*/  UISETP.NE.AND UP3, UPT, UR41, 0x1, UPT ;  /* 0x000000012900788c */ /* 0x000fe4000bf65270 */
[----:B--2---:R-:W-:Y:S02]  /*23a0*/  UIMAD.WIDE.U32 UR16, UR38, UR15, URZ ;  /* 0x0000000f261072a5 */ /* 0x004fe4000f8e00ff */
[----:B------:R-:W-:Y:S02]  /*23b0*/  UIMAD.WIDE.U32 UR8, UR39, UR12, URZ ;  /* 0x0000000c270872a5 */ /* 0x000fe4000f8e00ff */
[----:B------:R-:W-:-:S02]  /*23c0*/  UISETP.NE.AND UP0, UPT, UR14, 0x1, UPT ;  /* 0x000000010e00788c */ /* 0x000fc4000bf05270 */
[----:B------:R-:W-:Y:S01]  /*23d0*/  UIMAD.WIDE.U32 UR22, UR27, UR15, URZ ;  /* 0x0000000f1b1672a5 */ /* 0x000fe2000f8e00ff */
[----:B------:R-:W-:Y:S02]  /*23e0*/  UMOV UR16, UR17 ;  /* 0x0000001100107c82 */ /* 0x000fe40008000000 */
[----:B------:R-:W-:Y:S01]  /*23f0*/  UMOV UR8, UR9 ;  /* 0x0000000900087c82 */ /* 0x000fe20008000000 */
[----:B---3--:R-:W-:Y:S02]  /*2400*/  USHF.R.U32.HI UR16, URZ, UR24, UR16 ;  /* 0x00000018ff107299 */ /* 0x008fe40008011610 */
[----:B------:R-:W-:Y:S02]  /*2410*/  USHF.R.U32.HI UR9, URZ, UR13, UR8 ;  /* 0x0000000dff097299 */ /* 0x000fe40008011608 */
[----:B----4-:R-:W-:Y:S02]  /*2420*/  UISETP.NE.AND UP2, UPT, UR20, 0x1, UPT ;  /* 0x000000011400788c */ /* 0x010fe4000bf45270 */
[----:B------:R-:W-:-:S02]  /*2430*/  USEL UR8, UR38, UR16, !UP0 ;  /* 0x0000001026087287 */ /* 0x000fc4000c000000 */
[----:B------:R-:W-:Y:S02]  /*2440*/  USEL UR9, UR39, UR9, !UP2 ;  /* 0x0000000927097287 */ /* 0x000fe4000d000000 */
[----:B-1----:R-:W-:Y:S01]  /*2450*/  UIMAD.WIDE.U32 UR16, UR8, UR10, URZ ;  /* 0x0000000a081072a5 */ /* 0x002fe2000f8e00ff */
[----:B------:R-:W-:Y:S01]  /*2460*/  UMOV UR5, UR23 ;  /* 0x0000001700057c82 */ /* 0x000fe20008000000 */
[----:B------:R-:W-:Y:S02]  /*2470*/  UIMAD.WIDE.U32 UR18, UR37, UR12, URZ ;  /* 0x0000000c251272a5 */ /* 0x000fe4000f8e00ff */
[----:B------:R-:W-:-:S03]  /*2480*/  UIMAD.WIDE.U32 UR22, UR9, UR10, URZ ;  /* 0x0000000a091672a5 */ /* 0x000fc6000f8e00ff */
[----:B------:R-:W-:Y:S01]  /*2490*/  UMOV UR16, UR17 ;  /* 0x0000001100107c82 */ /* 0x000fe20008000000 */
[----:B------:R-:W-:Y:S02]  /*24a0*/  USHF.R.U32.HI UR5, URZ, UR24, UR5 ;  /* 0x00000018ff057299 */ /* 0x000fe40008011605 */
[----:B------:R-:W-:Y:S01]  /*24b0*/  @UP3 USHF.R.U32.HI UR8, URZ, UR11, UR16 ;  /* 0x0000000bff083299 */ /* 0x000fe20008011610 */
[----:B------:R-:W-:Y:S01]  /*24c0*/  UMOV UR18, UR19 ;  /* 0x0000001300127c82 */ /* 0x000fe20008000000 */
[----:B------:R-:W-:Y:S01]  /*24d0*/  UMOV UR22, UR23 ;  /* 0x0000001700167c82 */ /* 0x000fe20008000000 */
[----:B------:R-:W-:Y:S02]  /*24e0*/  USHF.R.U32.HI UR13, URZ, UR13, UR18 ;  /* 0x0000000dff0d7299 */ /* 0x000fe40008011612 */
[----:B------:R-:W-:Y:S02]  /*24f0*/  USEL UR5, UR27, UR5, !UP0 ;  /* 0x000000051b057287 */ /* 0x000fe4000c000000 */
[----:B------:R-:W-:-:S02]  /*2500*/  @UP3 USHF.R.U32.HI UR9, URZ, UR11, UR22 ;  /* 0x0000000bff093299 */ /* 0x000fc40008011616 */
[----:B------:R-:W-:Y:S02]  /*2510*/  UIMAD UR12, UR41, UR8, URZ ;  /* 0x00000008290c72a4 */ /* 0x000fe4000f8e02ff */
[----:B------:R-:W-:Y:S02]  /*2520*/  USEL UR8, UR37, UR13, !UP2 ;  /* 0x0000000d25087287 */ /* 0x000fe4000d000000 */
[----:B------:R-:W-:Y:S02]  /*2530*/  UIMAD UR15, UR41, UR9, URZ ;  /* 0x00000009290f72a4 */ /* 0x000fe4000f8e02ff */
[----:B------:R-:W-:Y:S02]  /*2540*/  UISETP.GE.AND UP0, UPT, UR5, UR12, UPT ;  /* 0x0000000c0500728c */ /* 0x000fe4000bf06270 */
[----:B------:R-:W-:Y:S02]  /*2550*/  UIMAD.WIDE.U32 UR12, UR5, UR10, URZ ;  /* 0x0000000a050c72a5 */ /* 0x000fe4000f8e00ff */
[----:B------:R-:W-:-:S02]  /*2560*/  UISETP.GE.OR UP0, UPT, UR8, UR15, UP0 ;  /* 0x0000000f0800728c */ /* 0x000fc40008706670 */
[----:B------:R-:W-:Y:S02]  /*2570*/  UIMAD.WIDE.U32 UR16, UR8, UR10, URZ ;  /* 0x0000000a081072a5 */ /* 0x000fe4000f8e00ff */
[----:B------:R-:W-:Y:S01]  /*2580*/  UIADD3 UR15, UPT, UPT, -UR8, URZ, URZ ;  /* 0x000000ff080f7290 */ /* 0x000fe2000fffe1ff */
[----:B------:R-:W-:Y:S01]  /*2590*/  UMOV UR12, UR13 ;  /* 0x0000000d000c7c82 */ /* 0x000fe20008000000 */
[----:B------:R-:W-:Y:S02]  /*25a0*/  UIADD3 UR13, UPT, UPT, -UR5, URZ, URZ ;  /* 0x000000ff050d7290 */ /* 0x000fe4000fffe1ff */
[----:B------:R-:W-:-:S03]  /*25b0*/  USHF.R.U32.HI UR12, URZ, UR11, UR12 ;  /* 0x0000000bff0c7299 */ /* 0x000fc6000801160c */
[----:B------:R-:W-:Y:S01]  /*25c0*/  @!UP0 UMOV UR10, UR17 ;  /* 0x00000011000a8c82 */ /* 0x000fe20008000000 */
[----:B------:R-:W-:Y:S02]  /*25d0*/  UIMAD UR13, UR14, UR13, UR27 ;  /* 0x0000000d0e0d72a4 */ /* 0x000fe4000f8e021b */
[----:B------:R-:W-:Y:S02]  /*25e0*/  USEL UR12, UR5, UR12, !UP3 ;  /* 0x0000000c050c7287 */ /* 0x000fe4000d800000 */
[----:B------:R-:W-:Y:S02]  /*25f0*/  @!UP0 USHF.R.U32.HI UR10, URZ, UR11, UR10 ;  /* 0x0000000bff0a8299 */ /* 0x000fe4000801160a */
[----:B------:R-:W-:Y:S02]  /*2600*/  UIADD3 UR11, UPT, UPT, -UR12, URZ, URZ ;  /* 0x000000ff0c0b7290 */ /* 0x000fe4000fffe1ff */
[----:B------:R-:W-:Y:S02]  /*2610*/  @!UP0 USEL UR10, UR8, UR10, !UP3 ;  /* 0x0000000a080a8287 */ /* 0x000fe4000d800000 */
[----:B------:R-:W-:-:S02]  /*2620*/  UIMAD UR11, UR41, UR11, UR5 ;  /* 0x0000000b290b72a4 */ /* 0x000fc4000f8e0205 */
[----:B------:R-:W-:Y:S02]  /*2630*/  @!UP0 UIADD3 UR12, UPT, UPT, UR12, -UR10, URZ ;  /* 0x8000000a0c0c8290 */ /* 0x000fe4000fffe0ff */
[----:B------:R-:W-:Y:S02]  /*2640*/  @!UP0 UIMAD UR10, UR11, UR9, UR10 ;  /* 0x000000090b0a82a4 */ /* 0x000fe4000f8e020a */
[----:B------:R-:W-:Y:S02]  /*2650*/  @!UP0 UIMAD UR5, UR41, UR12, UR8 ;  /* 0x0000000c290582a4 */ /* 0x000fe4000f8e0208 */
[----:B------:R-:W-:Y:S02]  /*2660*/  UIMAD UR9, UR20, UR15, UR37 ;  /* 0x0000000f140972a4 */ /* 0x000fe4000f8e0225 */
[----:B------:R-:W-:Y:S01]  /*2670*/  UIMAD UR27, UR5, UR14, UR13 ;  /* 0x0000000e051b72a4 */ /* 0x000fe2000f8e020d */
[----:B------:R-:W-:Y:S02]  /*2680*/  @!UP0 UMOV UR8, UR10 ;  /* 0x0000000a00088c82 */ /* 0x000fe40008000000 */
[----:B------:R-:W-:-:S12]  /*2690*/  UIMAD UR37, UR8, UR20, UR9 ;  /* 0x00000014082572a4 */ /* 0x000fd8000f8e0209 */
.L_x_41:
[----:B------:R-:W2:Y:S02]  /*26a0*/  LDCU UR5, c[0x0][0xb30] ;  /* 0x00016600ff0577ac */ /* 0x000ea40008000800 */
[----:B--2---:R-:W-:-:S09]  /*26b0*/  UISETP.NE.AND UP0, UPT, UR5, 0x1, UPT ;  /* 0x000000010500788c */ /* 0x004fd2000bf05270 */
[----:B------:R-:W-:Y:S05]  /*26c0*/  BRA.U UP0, `(.L_x_42) ;  /* 0x0000000100447547 */ /* 0x000fea000b800000 */
[----:B------:R-:W2:Y:S01]  /*26d0*/  LDCU.128 UR12, c[0x0][0xb10] ;  /* 0x00016200ff0c77ac */ /* 0x000ea20008000c00 */
[----:B------:R-:W3:Y:S01]  /*26e0*/  LDCU UR16, c[0x0][0xb0c] ;  /* 0x00016180ff1077ac */ /* 0x000ee20008000800 */
[----:B------:R-:W4:Y:S01]  /*26f0*/  LDCU UR17, c[0x0][0xb20] ;  /* 0x00016400ff1177ac */ /* 0x000f220008000800 */
[----:B--2---:R-:W-:Y:S02]  /*2700*/  UIMAD.WIDE.U32 UR10, UR37, UR12, URZ ;  /* 0x0000000c250a72a5 */ /* 0x004fe4000f8e00ff */
[----:B------:R-:W-:Y:S02]  /*2710*/  UIMAD.WIDE.U32 UR8, UR27, UR15, URZ ;  /* 0x0000000f1b0872a5 */ /* 0x000fe4000f8e00ff */
[----:B---3--:R-:W-:Y:S02]  /*2720*/  UISETP.NE.AND UP2, UPT, UR16, 0x1, UPT ;  /* 0x000000011000788c */ /* 0x008fe4000bf45270 */
[----:B------:R-:W-:Y:S01]  /*2730*/  UISETP.NE.AND UP0, UPT, UR14, 0x1, UPT ;  /* 0x000000010e00788c */ /* 0x000fe2000bf05270 */
[----:B------:R-:W-:-:S02]  /*2740*/  UMOV UR10, UR11 ;  /* 0x0000000b000a7c82 */ /* 0x000fc40008000000 */
[----:B------:R-:W-:Y:S01]  /*2750*/  UMOV UR5, UR9 ;  /* 0x0000000900057c82 */ /* 0x000fe20008000000 */
[----:B------:R-:W-:Y:S02]  /*2760*/  USHF.R.U32.HI UR13, URZ, UR13, UR10 ;  /* 0x0000000dff0d7299 */ /* 0x000fe4000801160a */
[----:B----4-:R-:W-:Y:S02]  /*2770*/  USHF.R.U32.HI UR5, URZ, UR17, UR5 ;  /* 0x00000011ff057299 */ /* 0x010fe40008011605 */
[----:B------:R-:W-:Y:S02]  /*2780*/  USEL UR8, UR37, UR13, !UP2 ;  /* 0x0000000d25087287 */ /* 0x000fe4000d000000 */
[----:B------:R-:W-:-:S04]  /*2790*/  USEL UR5, UR27, UR5, !UP0 ;  /* 0x000000051b057287 */ /* 0x000fc8000c000000 */
[----:B------:R-:W-:Y:S02]  /*27a0*/  UIADD3 UR9, UPT, UPT, UR8, -UR5, URZ ;  /* 0x8000000508097290 */ /* 0x000fe4000fffe0ff */
[----:B------:R-:W-:Y:S02]  /*27b0*/  UIADD3 UR5, UPT, UPT, -UR8, UR5, URZ ;  /* 0x0000000508057290 */ /* 0x000fe4000fffe1ff */
[----:B------:R-:W-:Y:S02]  /*27c0*/  UIMAD UR27, UR9, UR14, UR27 ;  /* 0x0000000e091b72a4 */ /* 0x000fe4000f8e021b */
[----:B------:R-:W-:-:S12]  /*27d0*/  UIMAD UR37, UR5, UR16, UR37 ;  /* 0x00000010052572a4 */ /* 0x000fd8000f8e0225 */
.L_x_42:
[----:B------:R-:W-:Y:S01]  /*27e0*/  VIADD R11, R11, 0x1 ;  /* 0x000000010b0b7836 */ /* 0x000fe20000000000 */
[----:B------:R-:W-:Y:S01]  /*27f0*/  R2UR UR5, R119 ;  /* 0x00000000770572ca */ /* 0x000fe200000e0000 */
[----:B------:R-:W-:Y:S01]  /*2800*/  UIADD3 UR49, UPT, UPT, UR27, UR61, URZ ;  /* 0x0000003d1b317290 */ /* 0x000fe2000fffe0ff */
[----:B------:R-:W-:Y:S02]  /*2810*/  PLOP3.LUT P1, PT, PT, PT, PT, 0x80, 0x8 ;  /* 0x000000000008781c */ /* 0x000fe40003f2f070 */
[----:B------:R-:W-:-:S04]  /*2820*/  ISETP.NE.AND P0, PT, R11, 0x2, PT ;  /* 0x000000020b00780c */ /* 0x000fc80003f05270 */
[----:B-1----:R-:W-:Y:S02]  /*2830*/  SEL R0, RZ, 0x1, P0 ;  /* 0x00000001ff007807 */ /* 0x002fe40000000000 */
[----:B------:R-:W-:Y:S02]  /*2840*/  SEL R11, R11, RZ, P0 ;  /* 0x000000ff0b0b7207 */ /* 0x000fe40000000000 */
[----:B------:R-:W-:Y:S01]  /*2850*/  LOP3.LUT R10, R10, R0, RZ, 0x3c, !PT ;  /* 0x000000000a0a7212 */ /* 0x000fe200078e3cff */
[----:B------:R-:W-:Y:S01]  /*2860*/  UIADD3 UR48, UPT, UPT, UR37, UR5, URZ ;  /* 0x0000000525307290 */ /* 0x000fe2000fffe0ff */
[----:B------:R-:W-:Y:S11]  /*2870*/  BRA.U UP1, `(.L_x_43) ;  /* 0xfffffff101407547 */ /* 0x000ff6000b83ffff */
[----:B------:R-:W-:Y:S01]  /*2880*/  UIADD3 UR7, UPT, UPT, UR7, 0x98, URZ ;  /* 0x0000009807077890 */ /* 0x000fe2000fffe0ff */
[----:B------:R-:W-:-:S03]  /*2890*/  SHF.L.U32 R2, R12, 0x1f, RZ ;  /* 0x0000001f0c027819 */ /* 0x000fc600000006ff */
[----:B------:R-:W-:-:S09]  /*28a0*/  ULEA UR4, UR6, UR7, 0x3 ;  /* 0x0000000706047291 */ /* 0x000fd2000f8e18ff */
[----:B------:R-:W1:Y:S02]  /*28b0*/  SYNCS.PHASECHK.TRANS64.TRYWAIT P0, [UR4], R2 ;  /* 0x00000002ff0075a7 */ /* 0x000e640008001104 */
[----:B-1----:R-:W-:Y:S05]  /*28c0*/  @!P0 BRA `(.L_x_44) ;  /* 0x0000005c00148947 */ /* 0x002fea0003800000 */
.L_x_124:
[----:B------:R-:W-:-:S04]  /*28d0*/  UIADD3 UR4, UPT, UPT, UR6, 0x1, URZ ;  /* 0x0000000106047890 */ /* 0x000fc8000fffe0ff */
[----:B------:R-:W-:-:S04]  /*28e0*/  UISETP.NE.AND UP0, UPT, UR4, 0x13, UPT ;  /* 0x000000130400788c */ /* 0x000fc8000bf05270 */
[----:B------:R-:W-:Y:S02]  /*28f0*/  USEL UR6, URZ, 0x1, UP0 ;  /* 0x00000001ff067887 */ /* 0x000fe40008000000 */
[----:B------:R-:W-:-:S04]  /*2900*/  USEL UR4, UR4, URZ, UP0 ;  /* 0x000000ff04047287 */ /* 0x000fc80008000000 */
[----:B------:R-:W-:Y:S01]  /*2910*/  ULEA UR5, UR4, UR7, 0x3 ;  /* 0x0000000704057291 */ /* 0x000fe2000f8e18ff */
[----:B-1----:R-:W-:-:S04]  /*2920*/  LOP3.LUT R2, R12, UR6, RZ, 0x3c, !PT ;  /* 0x000000060c027c12 */ /* 0x002fc8000f8e3cff */
[----:B------:R-:W-:-:S04]  /*2930*/  SHF.L.U32 R3, R2, 0x1f, RZ ;  /* 0x0000001f02037819 */ /* 0x000fc800000006ff */
[----:B------:R-:W1:Y:S02]  /*2940*/  SYNCS.PHASECHK.TRANS64.TRYWAIT P0, [UR5], R3 ;  /* 0x00000003ff0075a7 */ /* 0x000e640008001105 */
[----:B-1----:R-:W-:Y:S05]  /*2950*/  @!P0 BRA `(.L_x_45) ;  /* 0x0000005c00088947 */ /* 0x002fea0003800000 */
.L_x_126:
[----:B------:R-:W-:-:S04]  /*2960*/  UIADD3 UR4, UPT, UPT, UR4, 0x1, URZ ;  /* 0x0000000104047890 */ /* 0x000fc8000fffe0ff */
[----:B------:R-:W-:-:S04]  /*2970*/  UISETP.NE.AND UP0, UPT, UR4, 0x13, UPT ;  /* 0x000000130400788c */ /* 0x000fc8000bf05270 */
[----:B------:R-:W-:Y:S02]  /*2980*/  USEL UR6, URZ, 0x1, UP0 ;  /* 0x00000001ff067887 */ /* 0x000fe40008000000 */
[----:B------:R-:W-:-:S04]  /*2990*/  USEL UR4, UR4, URZ, UP0 ;  /* 0x000000ff04047287 */ /* 0x000fc80008000000 */
[----:B------:R-:W-:Y:S01]  /*29a0*/  ULEA UR5, UR4, UR7, 0x3 ;  /* 0x0000000704057291 */ /* 0x000fe2000f8e18ff */
[----:B------:R-:W-:-:S04]  /*29b0*/  LOP3.LUT R2, R2, UR6, RZ, 0x3c, !PT ;  /* 0x0000000602027c12 */ /* 0x000fc8000f8e3cff */
[----:B-1----:R-:W-:-:S04]  /*29c0*/  SHF.L.U32 R3, R2, 0x1f, RZ ;  /* 0x0000001f02037819 */ /* 0x002fc800000006ff */
[----:B------:R-:W1:Y:S02]  /*29d0*/  SYNCS.PHASECHK.TRANS64.TRYWAIT P0, [UR5], R3 ;  /* 0x00000003ff0075a7 */ /* 0x000e640008001105 */
[----:B-1----:R-:W-:Y:S05]  /*29e0*/  @!P0 BRA `(.L_x_46) ;  /* 0x0000005800fc8947 */ /* 0x002fea0003800000 */
.L_x_128:
        /* <DEDUP_REMOVED lines=9> */
.L_x_130:
        /* <DEDUP_REMOVED lines=9> */
.L_x_132:
        /* <DEDUP_REMOVED lines=9> */
.L_x_134:
        /* <DEDUP_REMOVED lines=9> */
.L_x_136:
        /* <DEDUP_REMOVED lines=9> */
.L_x_138:
        /* <DEDUP_REMOVED lines=9> */
.L_x_140:
        /* <DEDUP_REMOVED lines=9> */
.L_x_142:
        /* <DEDUP_REMOVED lines=9> */
.L_x_144:
        /* <DEDUP_REMOVED lines=9> */
.L_x_146:
        /* <DEDUP_REMOVED lines=9> */
.L_x_148:
        /* <DEDUP_REMOVED lines=9> */
.L_x_150:
        /* <DEDUP_REMOVED lines=9> */
.L_x_152:
        /* <DEDUP_REMOVED lines=9> */
.L_x_154:
        /* <DEDUP_REMOVED lines=9> */
.L_x_156:
        /* <DEDUP_REMOVED lines=9> */
.L_x_158:
[----:B------:R-:W-:-:S04]  /*3260*/  UIADD3 UR4, UPT, UPT, UR4, 0x1, URZ ;  /* 0x0000000104047890 */ /* 0x000fc8000fffe0ff */
[----:B------:R-:W-:-:S04]  /*3270*/  UISETP.NE.AND UP0, UPT, UR4, 0x13, UPT ;  /* 0x000000130400788c */ /* 0x000fc8000bf05270 */
[----:B------:R-:W-:Y:S02]  /*3280*/  USEL UR5, URZ, 0x1, UP0 ;  /* 0x00000001ff057887 */ /* 0x000fe40008000000 */
[----:B------:R-:W-:-:S04]  /*3290*/  USEL UR4, UR4, URZ, UP0 ;  /* 0x000000ff04047287 */ /* 0x000fc80008000000 */
[----:B------:R-:W-:Y:S01]  /*32a0*/  ULEA UR4, UR4, UR7, 0x3 ;  /* 0x0000000704047291 */ /* 0x000fe2000f8e18ff */
[----:B------:R-:W-:-:S04]  /*32b0*/  LOP3.LUT R2, R2, UR5, RZ, 0x3c, !PT ;  /* 0x0000000502027c12 */ /* 0x000fc8000f8e3cff */
[----:B------:R-:W-:Y:S01]  /*32c0*/  SHF.L.U32 R2, R2, 0x1f, RZ ;  /* 0x0000001f02027819 */ /* 0x000fe200000006ff */
[----:B-1----:R-:W-:-:S07]  /*32d0*/  IMAD.U32 R0, RZ, RZ, UR4 ;  /* 0x00000004ff007e24 */ /* 0x002fce000f8e00ff */
.L_x_62:
[----:B-1----:R1:W2:Y:S02]  /*32e0*/  SYNCS.PHASECHK.TRANS64.TRYWAIT P0, [R0+URZ], R2 ;  /* 0x00000002000075a7 */ /* 0x0022a400080011ff */
[----:B--2---:R-:W-:Y:S05]  /*32f0*/  @!P0 NANOSLEEP.SYNCS 0x989680 ;  /* 0x009896800000895d */ /* 0x004fea0003900000 */
[----:B------:R-:W2:Y:S02]  /*3300*/  @!P0 SYNCS.PHASECHK.TRANS64 P0, [R0+URZ], R2 ;  /* 0x00000002000085a7 */ /* 0x000ea400080010ff */
[----:B--2---:R-:W-:Y:S05]  /*3310*/  @P0 EXIT ;  /* 0x000000000000094d */ /* 0x004fea0003800000 */
[----:B------:R-:W-:Y:S05]  /*3320*/  BRA `(.L_x_62) ;  /* 0xfffffffc00ec7947 */ /* 0x000fea000383ffff */
.L_x_23:
[----:B------:R-:W-:-:S04]  /*3330*/  UISETP.NE.AND UP0, UPT, UR50, URZ, UPT ;  /* 0x000000ff3200728c */ /* 0x000fc8000bf05270 */
[----:B------:R-:W-:-:S09]  /*3340*/  UISETP.NE.OR UP0, UPT, UR20, 0x1, UP0 ;  /* 0x000000011400788c */ /* 0x000fd20008705670 */
[----:B------:R-:W-:Y:S05]  /*3350*/  BRA.U UP0, `(.L_x_63) ;  /* 0x0000000500487547 */ /* 0x000fea000b800000 */
[----:B------:R-:W-:Y:S01]  /*3360*/  ISETP.GE.U32.AND P2, PT, R0, 0x2, PT ;  /* 0x000000020000780c */ /* 0x000fe20003f46070 */
[----:B------:R-:W-:Y:S01]  /*3370*/  IMAD.MOV.U32 R12, RZ, RZ, 0x1 ;  /* 0x00000001ff0c7424 */ /* 0x000fe200078e00ff */
[----:B------:R-:W-:Y:S02]  /*3380*/  CS2R R10, SRZ ;  /* 0x00000000000a7805 */ /* 0x000fe4000001ff00 */
[----:B------:R-:W-:Y:S01]  /*3390*/  CS2R R8, SRZ ;  /* 0x0000000000087805 */ /* 0x000fe2000001ff00 */
[----:B------:R-:W-:Y:S01]  /*33a0*/  UMOV UR6, 0x400 ;  /* 0x0000040000067882 */ /* 0x000fe20000000000 */
[----:B------:R-:W-:Y:S01]  /*33b0*/  UMOV UR5, URZ ;  /* 0x000000ff00057c82 */ /* 0x000fe20008000000 */
[----:B------:R-:W-:-:S12]  /*33c0*/  ULEA UR6, UR50, UR6, 0x18 ;  /* 0x0000000632067291 */ /* 0x000fd8000f8ec0ff */
.L_x_67:
[----:B------:R-:W-:Y:S02]  /*33d0*/  LEA R2, R8, UR6, 0x3 ;  /* 0x0000000608027c11 */ /* 0x000fe4000f8e18ff */
[----:B------:R-:W-:-:S03]  /*33e0*/  SHF.L.U32 R4, R9, 0x1f, RZ ;  /* 0x0000001f09047819 */ /* 0x000fc600000006ff */
[----:B------:R-:W-:Y:S01]  /*33f0*/  VIADD R5, R2, 0x1c0 ;  /* 0x000001c002057836 */ /* 0x000fe20000000000 */
[----:B------:R-:W2:Y:S02]  /*3400*/  SYNCS.PHASECHK.TRANS64.TRYWAIT P0, [R2+URZ+0x1b0], R4 ;  /* 0x0001b004020075a7 */ /* 0x000ea400080011ff */
[----:B--2---:R-:W-:Y:S05]  /*3410*/  @!P0 BRA `(.L_x_64) ;  /* 0x0000005400f08947 */ /* 0x004fea0003800000 */
.L_x_159:
[----:B------:R-:W-:Y:S01]  /*3420*/  ULEA UR4, UR5, UR6, 0x3 ;  /* 0x0000000605047291 */ /* 0x000fe2000f8e18ff */
[----:B--2---:R-:W-:Y:S01]  /*3430*/  PRMT R2, RZ, 0x654, R5 ;  /* 0x00000654ff027816 */ /* 0x004fe20000000005 */
[----:B------:R-:W-:Y:S01]  /*3440*/  @!P2 IMAD.MOV.U32 R4, RZ, RZ, 0x10 ;  /* 0x00000010ff04a424 */ /* 0x000fe200078e00ff */
[----:B------:R-:W-:Y:S01]  /*3450*/  SHF.L.U32 R5, R12, 0x1f, RZ ;  /* 0x0000001f0c057819 */ /* 0x000fe200000006ff */
[----:B------:R-:W-:Y:S01]  /*3460*/  UIADD3 UR7, UPT, UPT, UR4, 0x150, URZ ;  /* 0x0000015004077890 */ /* 0x000fe2000fffe0ff */
[----:B------:R2:W-:Y:S05]  /*3470*/  SYNCS.ARRIVE.TRANS64.RED.A1T0 RZ, [R2+URZ], RZ ;  /* 0x000000ff02ff79a7 */ /* 0x0005ea00081004ff */
[----:B------:R-:W-:Y:S01]  /*3480*/  IMAD.U32 R6, RZ, RZ, UR7 ;  /* 0x00000007ff067e24 */ /* 0x000fe2000f8e00ff */
[----:B------:R-:W3:Y:S04]  /*3490*/  SYNCS.PHASECHK.TRANS64.TRYWAIT P0, [UR4+0x160], R5 ;  /* 0x00016005ff0075a7 */ /* 0x000ee80008001104 */
[----:B------:R-:W-:Y:S01]  /*34a0*/  PRMT R6, R0, 0x654, R6 ;  /* 0x0000065400067816 */ /* 0x000fe20000000006 */
[----:B--23--:R-:W-:Y:S06]  /*34b0*/  @!P0 BRA `(.L_x_65) ;  /* 0x0000005400dc8947 */ /* 0x00cfec0003800000 */
.L_x_161:
[----:B------:R-:W-:Y:S01]  /*34c0*/  ULEA UR8, UR5, UR6, 0x4 ;  /* 0x0000000605087291 */ /* 0x000fe2000f8e20ff */
[----:B------:R-:W-:Y:S01]  /*34d0*/  SEL R3, R6, R3, !P2 ;  /* 0x0000000306037207 */ /* 0x000fe20005000000 */
[----:B------:R-:W-:Y:S01]  /*34e0*/  UIADD3 UR9, UPT, UPT, UR4, 0x150, URZ ;  /* 0x0000015004097890 */ /* 0x000fe2000fffe0ff */
[----:B--2---:R-:W-:Y:S01]  /*34f0*/  LEA R2, R11, UR6, 0x3 ;  /* 0x000000060b027c11 */ /* 0x004fe2000f8e18ff */
[----:B------:R-:W-:Y:S01]  /*3500*/  UIADD3 UR8, UPT, UPT, UR8, 0x1e0, URZ ;  /* 0x000001e008087890 */ /* 0x000fe2000fffe0ff */
[----:B------:R2:W-:Y:S01]  /*3510*/  @!P2 SYNCS.ARRIVE.TRANS64.RED RZ, [R3+URZ], R4 ;  /* 0x0000000403ffa9a7 */ /* 0x0005e200080004ff */
[----:B------:R-:W-:Y:S01]  /*3520*/  UIADD3 UR4, UPT, UPT, UR5, 0x1, URZ ;  /* 0x0000000105047890 */ /* 0x000fe2000fffe0ff */
[----:B------:R-:W-:-:S03]  /*3530*/  VIADD R8, R8, 0x1 ;  /* 0x0000000108087836 */ /* 0x000fc60000000000 */
[----:B------:R-:W-:Y:S02]  /*3540*/  UISETP.NE.AND UP0, UPT, UR4, 0x2, UPT ;  /* 0x000000020400788c */ /* 0x000fe4000bf05270 */
[----:B------:R-:W-:Y:S01]  /*3550*/  ISETP.NE.AND P0, PT, R8, 0x2, PT ;  /* 0x000000020800780c */ /* 0x000fe20003f05270 */
[----:B------:R-:W-:Y:S06]  /*3560*/  UGETNEXTWORKID.BROADCAST [UR8], [UR9] ;  /* 0x00000000080073ca */ /* 0x000fec0008000100 */
[----:B------:R-:W-:Y:S02]  /*3570*/  USEL UR7, URZ, 0x1, UP0 ;  /* 0x00000001ff077887 */ /* 0x000fe40008000000 */
[----:B------:R-:W-:-:S04]  /*3580*/  USEL UR5, UR4, URZ, UP0 ;  /* 0x000000ff04057287 */ /* 0x000fc80008000000 */
[----:B------:R-:W-:Y:S02]  /*3590*/  LOP3.LUT R12, R12, UR7, RZ, 0x3c, !PT ;  /* 0x000000070c0c7c12 */ /* 0x000fe4000f8e3cff */
[----:B--2---:R-:W-:-:S04]  /*35a0*/  SHF.L.U32 R4, R10, 0x1f, RZ ;  /* 0x0000001f0a047819 */ /* 0x004fc800000006ff */
[----:B------:R-:W2:Y:S02]  /*35b0*/  SYNCS.PHASECHK.TRANS64.TRYWAIT P1, [R2+URZ+0x150], R4 ;  /* 0x00015004020075a7 */ /* 0x000ea400080211ff */
[----:B--2---:R-:W-:Y:S05]  /*35c0*/  @!P1 BRA `(.L_x_66) ;  /* 0x0000005400b09947 */ /* 0x004fea0003800000 */
.L_x_162:
[C---:B--2---:R-:W-:Y:S01]  /*35d0*/  LEA R4, R11.reuse, UR6, 0x4 ;  /* 0x000000060b047c11 */ /* 0x044fe2000f8e20ff */
[----:B------:R-:W-:Y:S01]  /*35e0*/  VIADD R2, R2, 0x160 ;  /* 0x0000016002027836 */ /* 0x000fe20000000000 */
[----:B------:R-:W-:Y:S01]  /*35f0*/  SEL R8, R8, RZ, P0 ;  /* 0x000000ff08087207 */ /* 0x000fe20000000000 */
[----:B------:R-:W-:-:S03]  /*3600*/  VIADD R11, R11, 0x1 ;  /* 0x000000010b0b7836 */ /* 0x000fc60000000000 */
[----:B------:R-:W2:Y:S01]  /*3610*/  LDS.128 R4, [R4+0x1e0] ;  /* 0x0001e00004047984 */ /* 0x000ea20000000c00 */
[----:B------:R-:W-:Y:S02]  /*3620*/  PRMT R2, RZ, 0x654, R2 ;  /* 0x00000654ff027816 */ /* 0x000fe40000000002 */
[C---:B------:R-:W-:Y:S01]  /*3630*/  ISETP.NE.AND P1, PT, R11.reuse, 0x2, PT ;  /* 0x000000020b00780c */ /* 0x040fe20003f25270 */
[----:B------:R-:W-:Y:S01]  /*3640*/  @!PT LDS RZ, [RZ] ;  /* 0x00000000fffff984 */ /* 0x000fe20000000800 */
[----:B------:R-:W-:Y:S01]  /*3650*/  @!PT LDS RZ, [RZ] ;  /* 0x00000000fffff984 */ /* 0x000fe20000000800 */
[----:B------:R-:W-:Y:S01]  /*3660*/  @!PT LDS RZ, [RZ] ;  /* 0x00000000fffff984 */ /* 0x000fe20000000800 */
[----:B------:R-:W-:Y:S01]  /*3670*/  @!PT LDS RZ, [RZ] ;  /* 0x00000000fffff984 */ /* 0x000fe20000000800 */
[----:B------:R3:W-:Y:S06]  /*3680*/  MEMBAR.ALL.CTA ;  /* 0x0000000000007992 */ /* 0x0007ec0000008000 */
[----:B---3--:R-:W3:Y:S01]  /*3690*/  FENCE.VIEW.ASYNC.S ;  /* 0x00000000000073c6 */ /* 0x008ee20000000000 */
[----:B------:R-:W-:Y:S01]  /*36a0*/  SEL R11, R11, RZ, P1 ;  /* 0x000000ff0b0b7207 */ /* 0x000fe20000800000 */
[----:B---3--:R3:W-:Y:S01]  /*36b0*/  SYNCS.ARRIVE.TRANS64.RED.A1T0 RZ, [R2+URZ], RZ ;  /* 0x000000ff02ff79a7 */ /* 0x0087e200081004ff */
[----:B--2---:R-:W-:-:S02]  /*36c0*/  LOP3.LUT P3, RZ, R6, 0x1, RZ, 0xc0, !PT ;  /* 0x0000000106ff7812 */ /* 0x004fc4000786c0ff */
[----:B------:R-:W-:-:S04]  /*36d0*/  SEL R4, RZ, 0x1, P1 ;  /* 0x00000001ff047807 */ /* 0x000fc80000800000 */
[----:B------:R-:W-:Y:S02]  /*36e0*/  LOP3.LUT R10, R10, R4, RZ, 0x3c, !PT ;  /* 0x000000040a0a7212 */ /* 0x000fe400078e3cff */
[----:B---3--:R-:W-:-:S04]  /*36f0*/  SEL R2, RZ, 0x1, P0 ;  /* 0x00000001ff027807 */ /* 0x008fc80000000000 */
[----:B------:R-:W-:Y:S01]  /*3700*/  LOP3.LUT R9, R9, R2, RZ, 0x3c, !PT ;  /* 0x0000000209097212 */ /* 0x000fe200078e3cff */
[----:B------:R-:W-:Y:S06]  /*3710*/  @P3 BRA `(.L_x_67) ;  /* 0xfffffffc002c3947 */ /* 0x000fec000383ffff */
[----:B------:R-:W-:Y:S01]  /*3720*/  ULEA UR4, UR5, UR6, 0x3 ;  /* 0x0000000605047291 */ /* 0x000fe2000f8e18ff */
[----:B------:R-:W-:-:S08]  /*3730*/  SHF.L.U32 R2, R12, 0x1f, RZ ;  /* 0x0000001f0c027819 */ /* 0x000fd000000006ff */
[----:B------:R-:W2:Y:S02]  /*3740*/  SYNCS.PHASECHK.TRANS64 P0, [UR4+0x160], R2 ;  /* 0x00016002ff0075a7 */ /* 0x000ea40008001004 */
[----:B--2---:R-:W-:Y:S05]  /*3750*/  @P0 BRA `(.L_x_68) ;  /* 0x0000000000080947 */ /* 0x004fea0003800000 */
[----:B------:R-:W2:Y:S02]  /*3760*/  SYNCS.PHASECHK.TRANS64.TRYWAIT P0, [UR4+0x160], R2 ;  /* 0x00016002ff0075a7 */ /* 0x000ea40008001104 */
[----:B--2---:R-:W-:Y:S05]  /*3770*/  @!P0 BRA `(.L_x_69) ;  /* 0x0000005400588947 */ /* 0x004fea0003800000 */
.L_x_68:
[----:B------:R-:W-:-:S04]  /*3780*/  UIADD3 UR7, UPT, UPT, UR5, 0x1, URZ ;  /* 0x0000000105077890 */ /* 0x000fc8000fffe0ff */
[----:B------:R-:W-:-:S04]  /*3790*/  UISETP.NE.AND UP0, UPT, UR7, 0x2, UPT ;  /* 0x000000020700788c */ /* 0x000fc8000bf05270 */
[----:B------:R-:W-:Y:S02]  /*37a0*/  USEL UR8, URZ, 0x1, UP0 ;  /* 0x00000001ff087887 */ /* 0x000fe40008000000 */
[----:B------:R-:W-:-:S04]  /*37b0*/  USEL UR7, UR7, URZ, UP0 ;  /* 0x000000ff07077287 */ /* 0x000fc80008000000 */
[----:B------:R-:W-:Y:S01]  /*37c0*/  ULEA UR7, UR7, UR6, 0x3 ;  /* 0x0000000607077291 */ /* 0x000fe2000f8e18ff */
[----:B--2---:R-:W-:-:S04]  /*37d0*/  LOP3.LUT R2, R12, UR8, RZ, 0x3c, !PT ;  /* 0x000000080c027c12 */ /* 0x004fc8000f8e3cff */
[----:B------:R-:W-:-:S04]  /*37e0*/  SHF.L.U32 R0, R2, 0x1f, RZ ;  /* 0x0000001f02007819 */ /* 0x000fc800000006ff */
[----:B------:R-:W2:Y:S02]  /*37f0*/  SYNCS.PHASECHK.TRANS64 P0, [UR7+0x160], R0 ;  /* 0x00016000ff0075a7 */ /* 0x000ea40008001007 */
[----:B-12---:R-:W-:Y:S05]  /*3800*/  @P0 EXIT ;  /* 0x000000000000094d */ /* 0x006fea0003800000 */
[----:B------:R-:W-:Y:S02]  /*3810*/  SHF.L.U32 R2, R2, 0x1f, RZ ;  /* 0x0000001f02027819 */ /* 0x000fe400000006ff */
[----:B------:R-:W-:-:S07]  /*3820*/  MOV R0, UR7 ;  /* 0x0000000700007c02 */ /* 0x000fce0008000f00 */
.L_x_70:
[----:B-1----:R1:W2:Y:S02]  /*3830*/  SYNCS.PHASECHK.TRANS64.TRYWAIT P0, [R0+URZ+0x160], R2 ;  /* 0x00016002000075a7 */ /* 0x0022a400080011ff */
[----:B--2---:R-:W-:Y:S05]  /*3840*/  @!P0 NANOSLEEP.SYNCS 0x989680 ;  /* 0x009896800000895d */ /* 0x004fea0003900000 */
[----:B------:R-:W2:Y:S02]  /*3850*/  @!P0 SYNCS.PHASECHK.TRANS64 P0, [R0+URZ+0x160], R2 ;  /* 0x00016002000085a7 */ /* 0x000ea400080010ff */
[----:B--2---:R-:W-:Y:S05]  /*3860*/  @P0 EXIT ;  /* 0x000000000000094d */ /* 0x004fea0003800000 */
[----:B------:R-:W-:Y:S05]  /*3870*/  BRA `(.L_x_70) ;  /* 0xfffffffc00ec7947 */ /* 0x000fea000383ffff */
.L_x_63:
[----:B------:R-:W-:Y:S05]  /*3880*/  BRA.U UP5, `(.L_x_71) ;  /* 0x0000000d05987547 */ /* 0x000fea000b800000 */
[----:B------:R-:W-:Y:S01]  /*3890*/  UMOV UR4, 0x40 ;  /* 0x0000004000047882 */ /* 0x000fe20000000000 */
[----:B------:R-:W-:Y:S01]  /*38a0*/  NOP ;  /* 0x0000000000007918 */ /* 0x000fe20000000000 */
[----:B------:R-:W-:Y:S01]  /*38b0*/  ULEA UR5, UR50, UR4, 0x18 ;  /* 0x0000000432057291 */ /* 0x000fe2000f8ec0ff */
[----:B------:R-:W-:Y:S02]  /*38c0*/  UMOV UR6, 0x400 ;  /* 0x0000040000067882 */ /* 0x000fe40000000000 */
[----:B------:R-:W-:-:S06]  /*38d0*/  ULEA UR6, UR50, UR6, 0x18 ;  /* 0x0000000632067291 */ /* 0x000fcc000f8ec0ff */
[----:B------:R-:W2:Y:S02]  /*38e0*/  LDS.U8 R0, [UR5+0x1c] ;  /* 0x00001c05ff007984 */ /* 0x000ea40008000000 */
[----:B--2---:R-:W-:-:S13]  /*38f0*/  ISETP.NE.AND P0, PT, R0, RZ, PT ;  /* 0x000000ff0000720c */ /* 0x004fda0003f05270 */
[----:B------:R-:W-:Y:S05]  /*3900*/  @P0 BRA `(.L_x_72) ;  /* 0x0000000000580947 */ /* 0x000fea0003800000 */
[----:B------:R-:W-:-:S13]  /*3910*/  ELECT P0, URZ, PT ;  /* 0x0000000000ff782f */ /* 0x000fda0003800000 */
[----:B------:R-:W-:Y:S05]  /*3920*/  @!P0 BRA `(.L_x_73) ;  /* 0x0000000000608947 */ /* 0x000fea0003800000 */
[----:B------:R-:W-:Y:S01]  /*3930*/  UMOV UR4, 0x10 ;  /* 0x0000001000047882 */ /* 0x000fe20000000000 */
[----:B------:R-:W-:Y:S01]  /*3940*/  HFMA2 R0, -RZ, RZ, 0, 5.9604644775390625e-08 ;  /* 0x00000001ff007431 */ /* 0x000fe200000001ff */
[----:B------:R-:W-:-:S03]  /*3950*/  MOV R3, 0xffff ;  /* 0x0000ffff00037802 */ /* 0x000fc60000000f00 */
[----:B------:R-:W-:Y:S04]  /*3960*/  DEPBAR.LE SB2, 0x36 ;  /* 0x0000ad800000791a */ /* 0x000fe80000000000 */
[----:B------:R-:W2:Y:S02]  /*3970*/  UTCATOMSWS.FIND_AND_SET.ALIGN UP0, UR4, UR4 ;  /* 0x00000004000475e3 */ /* 0x000ea40008000800 */
[----:B--2---:R-:W-:Y:S01]  /*3980*/  MOV R4, UR4 ;  /* 0x0000000400047c02 */ /* 0x004fe20008000f00 */
[----:B------:R-:W-:Y:S06]  /*3990*/  BRA.U UP0, `(.L_x_74) ;  /* 0x0000000100187547 */ /* 0x000fec000b800000 */
.L_x_75:
[----:B------:R-:W-:Y:S05]  /*39a0*/  NANOSLEEP 0x64 ;  /* 0x000000640000795d */ /* 0x000fea0003800000 */
[----:B------:R-:W-:-:S05]  /*39b0*/  UMOV UR4, 0x10 ;  /* 0x0000001000047882 */ /* 0x000fca0000000000 */
[----:B------:R-:W-:Y:S04]  /*39c0*/  DEPBAR.LE SB2, 0x36 ;  /* 0x0000ad800000791a */ /* 0x000fe80000000000 */
[----:B------:R-:W2:Y:S02]  /*39d0*/  UTCATOMSWS.FIND_AND_SET.ALIGN UP0, UR4, UR4 ;  /* 0x00000004000475e3 */ /* 0x000ea40008000800 */
[----:B--2---:R-:W-:Y:S01]  /*39e0*/  MOV R4, UR4 ;  /* 0x0000000400047c02 */ /* 0x004fe20008000f00 */
[----:B------:R-:W-:Y:S05]  /*39f0*/  BRA.U !UP0, `(.L_x_75) ;  /* 0xfffffffd08e87547 */ /* 0x000fea000b83ffff */
.L_x_74:
[-C--:B------:R-:W-:Y:S02]  /*3a00*/  SHF.L.U32 R3, R3, R4.reuse, RZ ;  /* 0x0000000403037219 */ /* 0x080fe400000006ff */
[----:B------:R-:W-:Y:S01]  /*3a10*/  SHF.L.U32 R0, R0, R4, RZ ;  /* 0x0000000400007219 */ /* 0x000fe200000006ff */
[----:B------:R-:W-:Y:S02]  /*3a20*/  IMAD.SHL.U32 R4, R4, 0x20, RZ ;  /* 0x0000002004047824 */ /* 0x000fe400078e00ff */
[----:B------:R2:W-:Y:S04]  /*3a30*/  ATOMS.OR RZ, [UR5+0x14], R3 ;  /* 0x00001403ffff798c */ /* 0x0005e8000b000005 */
[----:B------:R2:W-:Y:S04]  /*3a40*/  ATOMS.OR RZ, [UR5+0x18], R0 ;  /* 0x00001800ffff798c */ /* 0x0005e8000b000005 */
[----:B------:R2:W-:Y:S01]  /*3a50*/  STS [UR6+0x200], R4 ;  /* 0x00020004ff007988 */ /* 0x0005e20008000806 */
[----:B------:R-:W-:Y:S05]  /*3a60*/  BRA `(.L_x_73) ;  /* 0x0000000000107947 */ /* 0x000fea0003800000 */
.L_x_72:
[----:B------:R-:W-:Y:S02]  /*3a70*/  MOV R0, 0xffffffff ;  /* 0xffffffff00007802 */ /* 0x000fe40000000f00 */
[----:B------:R-:W-:-:S03]  /*3a80*/  MOV R4, 0x3ab0 ;  /* 0x00003ab000047802 */ /* 0x000fc60000000f00 */
[----:B------:R2:W-:Y:S04]  /*3a90*/  STS [UR6+0x200], R0 ;  /* 0x00020000ff007988 */ /* 0x0005e80008000806 */
[----:B-12--5:R-:W-:Y:S05]  /*3aa0*/  CALL.REL.NOINC `($__internal_1_$__cuda_sm10x_tcgen05_guardrail_trap_phase_invalid_during_alloc) ;  /* 0x0000005400dc7944 */ /* 0x026fea0003c00000 */
.L_x_73:
[----:B------:R-:W-:Y:S05]  /*3ab0*/  WARPSYNC.ALL ;  /* 0x0000000000007948 */ /* 0x000fea0003800000 */
[----:B------:R-:W3:Y:S01]  /*3ac0*/  S2UR UR4, SR_CgaCtaId ;  /* 0x00000000000479c3 */ /* 0x000ee20000008800 */
[----:B------:R-:W-:Y:S01]  /*3ad0*/  UMOV UR18, 0x400 ;  /* 0x0000040000127882 */ /* 0x000fe20000000000 */
[----:B------:R-:W-:-:S06]  /*3ae0*/  NOP ;  /* 0x0000000000007918 */ /* 0x000fcc0000000000 */
[----:B------:R-:W-:Y:S06]  /*3af0*/  BAR.ARV 0x6, 0xa0 ;  /* 0x0182800000007b1d */ /* 0x000fec0000002000 */
[----:B------:R-:W4:Y:S01]  /*3b00*/  LDCU UR5, c[0x0][0x38c] ;  /* 0x00007180ff0577ac */ /* 0x000f220008000800 */
[----:B------:R-:W-:Y:S01]  /*3b10*/  LOP3.LUT R2, R2, 0xffff, RZ, 0xc0, !PT ;  /* 0x0000ffff02027812 */ /* 0x000fe200078ec0ff */
[----:B------:R-:W-:Y:S01]  /*3b20*/  IMAD.MOV.U32 R11, RZ, RZ, 0x1 ;  /* 0x00000001ff0b7424 */ /* 0x000fe200078e00ff */
[----:B------:R-:W-:Y:S01]  /*3b30*/  CS2R R8, SRZ ;  /* 0x0000000000087805 */ /* 0x000fe2000001ff00 */
[----:B------:R-:W1:Y:S01]  /*3b40*/  LDCU UR8, c[0x0][0x38c] ;  /* 0x00007180ff0877ac */ /* 0x000e620008000800 */
[----:B------:R-:W-:Y:S01]  /*3b50*/  R2UR UR20, R2 ;  /* 0x00000000021472ca */ /* 0x000fe200000e0000 */
[----:B------:R-:W-:Y:S01]  /*3b60*/  IMAD.MOV.U32 R10, RZ, RZ, RZ ;  /* 0x000000ffff0a7224 */ /* 0x000fe200078e00ff */
[----:B------:R-:W-:Y:S01]  /*3b70*/  UMOV UR22, URZ ;  /* 0x000000ff00167c82 */ /* 0x000fe20008000000 */
[----:B------:R-:W-:Y:S01]  /*3b80*/  UMOV UR14, URZ ;  /* 0x000000ff000e7c82 */ /* 0x000fe20008000000 */
[----:B---3--:R-:W-:Y:S01]  /*3b90*/  ULEA UR18, UR4, UR18, 0x18 ;  /* 0x0000001204127291 */ /* 0x008fe2000f8ec0ff */
[----:B------:R-:W-:Y:S01]  /*3ba0*/  UMOV UR26, 0x0 ;  /* 0x00000000001a7882 */ /* 0x000fe20000000000 */
[----:B------:R-:W-:-:S02]  /*3bb0*/  UMOV UR27, 0x41c04a0 ;  /* 0x041c04a0001b7882 */ /* 0x000fc40000000000 */
[----:B------:R-:W-:Y:S02]  /*3bc0*/  UIADD3 UR6, UPT, UPT, UR18, 0x3b00, URZ ;  /* 0x00003b0012067890 */ /* 0x000fe4000fffe0ff */
[----:B------:R-:W-:Y:S02]  /*3bd0*/  UIADD3 UR7, UPT, UPT, UR18, 0x16b00, URZ ;  /* 0x00016b0012077890 */ /* 0x000fe4000fffe0ff */
[----:B----4-:R-:W-:Y:S01]  /*3be0*/  UIADD3 UR5, UPT, UPT, UR5, 0x3f, URZ ;  /* 0x0000003f05057890 */ /* 0x010fe2000fffe0ff */
[----:B--2---:R-:W2:Y:S01]  /*3bf0*/  LDS R0, [UR18+0x200] ;  /* 0x00020012ff007984 */ /* 0x004ea20008000800 */
[----:B------:R-:W-:Y:S02]  /*3c00*/  USHF.R.U32.HI UR6, URZ, 0x4, UR6 ;  /* 0x00000004ff067899 */ /* 0x000fe40008011606 */
[----:B------:R-:W-:Y:S02]  /*3c10*/  USHF.R.S32.HI UR4, URZ, 0x1f, UR5 ;  /* 0x0000001fff047899 */ /* 0x000fe40008011405 */
[----:B------:R-:W-:-:S02]  /*3c20*/  ULOP3.LUT UR6, UR6, 0x3fff, URZ, 0xc0, !UPT ;  /* 0x00003fff06067892 */ /* 0x000fc4000f8ec0ff */
[----:B------:R-:W-:Y:S02]  /*3c30*/  ULEA.HI UR4, UR4, UR5, URZ, 0x6 ;  /* 0x0000000504047291 */ /* 0x000fe4000f8f30ff */
[----:B------:R-:W-:Y:S02]  /*3c40*/  USHF.R.U32.HI UR5, URZ, 0x4, UR7 ;  /* 0x00000004ff057899 */ /* 0x000fe40008011607 */
[----:B------:R-:W-:Y:S02]  /*3c50*/  USHF.R.S32.HI UR28, URZ, 0x6, UR4 ;  /* 0x00000006ff1c7899 */ /* 0x000fe40008011404 */
[----:B------:R-:W-:Y:S02]  /*3c60*/  ULOP3.LUT UR4, UR5, 0x3fff, URZ, 0xc0, !UPT ;  /* 0x00003fff05047892 */ /* 0x000fe4000f8ec0ff */
[----:B------:R-:W-:Y:S02]  /*3c70*/  UISETP.LT.AND UP0, UPT, UR28, 0x1, UPT ;  /* 0x000000011c00788c */ /* 0x000fe4000bf01270 */
[----:B------:R-:W-:-:S02]  /*3c80*/  ULOP3.LUT UR21, UR6, 0x10000, URZ, 0xfc, !UPT ;  /* 0x0001000006157892 */ /* 0x000fc4000f8efcff */
[----:B------:R-:W-:Y:S02]  /*3c90*/  USEL UR29, UR28, 0x1, !UP0 ;  /* 0x000000011c1d7887 */ /* 0x000fe4000c000000 */
[----:B------:R-:W-:Y:S02]  /*3ca0*/  ULOP3.LUT UR4, UR4, 0x10000, URZ, 0xfc, !UPT ;  /* 0x0001000004047892 */ /* 0x000fe4000f8efcff */
[----:B------:R-:W-:Y:S02]  /*3cb0*/  UIADD3 UR29, UPT, UPT, -UR29, URZ, URZ ;  /* 0x000000ff1d1d7290 */ /* 0x000fe4000fffe1ff */
[----:B-1----:R-:W-:Y:S01]  /*3cc0*/  UISETP.GE.AND UP4, UPT, UR8, 0x1, UPT ;  /* 0x000000010800788c */ /* 0x002fe2000bf86270 */
[----:B------:R-:W-:Y:S01]  /*3cd0*/  UMOV UR24, 0x0 ;  /* 0x0000000000187882 */ /* 0x000fe20000000000 */
[----:B------:R-:W-:Y:S01]  /*3ce0*/  UMOV UR25, 0x41c04a0 ;  /* 0x041c04a000197882 */ /* 0x000fe20000000000 */
[----:B--2---:R-:W-:-:S15]  /*3cf0*/  R2UR UR30, R0 ;  /* 0x00000000001e72ca */ /* 0x004fde00000e0000 */
.L_x_82:
[----:B------:R-:W-:Y:S02]  /*3d00*/  LEA R0, R10, UR18, 0x3 ;  /* 0x000000120a007c11 */ /* 0x000fe4000f8e18ff */
[----:B------:R-:W-:Y:S02]  /*3d10*/  SHF.L.U32 R2, R9, 0x1f, RZ ;  /* 0x0000001f09027819 */ /* 0x000fe400000006ff */
[----:B------:R-:W-:Y:S01]  /*3d20*/  PLOP3.LUT P0, PT, PT, PT, UP4, 0x80, 0x8 ;  /* 0x000000000008781c */ /* 0x000fe20003f0f048 */
[----:B------:R-:W-:Y:S01]  /*3d30*/  VIADD R3, R0, 0x160 ;  /* 0x0000016000037836 */ /* 0x000fe20000000000 */
[----:B-1----:R-:W1:Y:S02]  /*3d40*/  SYNCS.PHASECHK.TRANS64.TRYWAIT P1, [R0+URZ+0x150], R2 ;  /* 0x00015002000075a7 */ /* 0x002e6400080211ff */
[----:B-1-3--:R-:W-:Y:S09]  /*3d50*/  @!P1 BRA `(.L_x_76) ;  /* 0x0000004c00f89947 */ /* 0x00aff20003800000 */
.L_x_164:
[----:B------:R-:W-:Y:S01]  /*3d60*/  LEA R4, R10, UR18, 0x4 ;  /* 0x000000120a047c11 */ /* 0x000fe2000f8e20ff */
[----:B------:R-:W-:Y:S01]  /*3d70*/  @UP4 ULEA UR5, UR14, UR18, 0x3 ;  /* 0x000000120e054291 */ /* 0x000fe2000f8e18ff */
[----:B------:R-:W-:Y:S01]  /*3d80*/  PLOP3.LUT P2, PT, PT, PT, PT, 0x80, 0x8 ;  /* 0x000000000008781c */ /* 0x000fe20003f4f070 */
[----:B------:R-:W-:Y:S01]  /*3d90*/  ULEA UR23, UR22, UR18, 0x3 ;  /* 0x0000001216177291 */ /* 0x000fe2000f8e18ff */
[----:B------:R-:W-:Y:S02]  /*3da0*/  PRMT R3, RZ, 0x654, R3 ;  /* 0x00000654ff037816 */ /* 0x000fe40000000003 */
[----:B------:R-:W2:Y:S01]  /*3db0*/  LDS.128 R4, [R4+0x1e0] ;  /* 0x0001e00004047984 */ /* 0x000ea20000000c00 */
[----:B-1----:R-:W-:Y:S02]  /*3dc0*/  @P0 SHF.L.U32 R2, R8, 0x1f, RZ ;  /* 0x0000001f08020819 */ /* 0x002fe400000006ff */
[----:B------:R-:W-:Y:S01]  /*3dd0*/  SHF.L.U32 R0, R11, 0x1f, RZ ;  /* 0x0000001f0b007819 */ /* 0x000fe200000006ff */
[----:B------:R-:W-:Y:S01]  /*3de0*/  @!PT LDS RZ, [RZ] ;  /* 0x00000000fffff984 */ /* 0x000fe20000000800 */
[----:B------:R-:W-:Y:S01]  /*3df0*/  @!PT LDS RZ, [RZ] ;  /* 0x00000000fffff984 */ /* 0x000fe20000000800 */
[----:B------:R-:W-:Y:S01]  /*3e00*/  @!PT LDS RZ, [RZ] ;  /* 0x00000000fffff984 */ /* 0x000fe20000000800 */
[----:B------:R-:W-:Y:S01]  /*3e10*/  @!PT LDS RZ, [RZ] ;  /* 0x00000000fffff984 */ /* 0x000fe20000000800 */
[----:B------:R1:W-:Y:S06]  /*3e20*/  MEMBAR.ALL.CTA ;  /* 0x0000000000007992 */ /* 0x0003ec0000008000 */
[----:B-1----:R-:W1:Y:S02]  /*3e30*/  FENCE.VIEW.ASYNC.S ;  /* 0x00000000000073c6 */ /* 0x002e640000000000 */
[----:B-1----:R1:W-:Y:S01]  /*3e40*/  SYNCS.ARRIVE.TRANS64.RED.A1T0 RZ, [R3+URZ], RZ ;  /* 0x000000ff03ff79a7 */ /* 0x0023e200081004ff */
[----:B------:R1:W3:Y:S01]  /*3e50*/  @P0 SYNCS.PHASECHK.TRANS64.TRYWAIT P2, [UR5], R2 ;  /* 0x00000002ff0005a7 */ /* 0x0002e20008041105 */
[----:B------:R-:W-:Y:S01]  /*3e60*/  ULEA.HI UR5, UR22, UR22, URZ, 0x1 ;  /* 0x0000001616057291 */ /* 0x000fe2000f8f08ff */
[----:B--2---:R-:W-:-:S03]  /*3e70*/  LOP3.LUT P1, RZ, R6, 0x1, RZ, 0xc0, !PT ;  /* 0x0000000106ff7812 */ /* 0x004fc6000782c0ff */
[----:B------:R-:W-:Y:S02]  /*3e80*/  ULOP3.LUT UR6, UR5, 0xffe, URZ, 0xc0, !UPT ;  /* 0x00000ffe05067892 */ /* 0x000fe4000f8ec0ff */
[----:B------:R-:W-:Y:S02]  /*3e90*/  USHF.R.U32.HI UR19, URZ, 0x1, UR5 ;  /* 0x00000001ff137899 */ /* 0x000fe40008011605 */
[----:B------:R-:W-:Y:S02]  /*3ea0*/  UIADD3 UR5, UPT, UPT, -UR6, UR22, URZ ;  /* 0x0000001606057290 */ /* 0x000fe4000fffe1ff */
[----:B------:R-:W-:-:S04]  /*3eb0*/  UIMAD UR19, UR19, 0x70, UR30 ;  /* 0x00000070131378a4 */ /* 0x000fc8000f8e021e */
[----:B------:R-:W-:Y:S01]  /*3ec0*/  ULEA UR19, UR5, UR19, 0x14 ;  /* 0x0000001305137291 */ /* 0x000fe2000f8ea0ff */
[----:B------:R-:W2:Y:S02]  /*3ed0*/  SYNCS.PHASECHK.TRANS64.TRYWAIT P0, [UR23+0x190], R0 ;  /* 0x00019000ff0075a7 */ /* 0x000ea40008001117 */
[----:B-123--:R-:W-:Y:S09]  /*3ee0*/  @!P0 BRA `(.L_x_77) ;  /* 0x0000004c00a88947 */ /* 0x00eff20003800000 */
.L_x_166:
[----:B------:R-:W-:Y:S01]  /*3ef0*/  IADD3 R10, PT, PT, R10, 0x1, RZ ;  /* 0x000000010a0a7810 */ /* 0x000fe20007ffe0ff */
[----:B------:R-:W-:Y:S06]  /*3f00*/  BRA.U !UP4, `(.L_x_78) ;  /* 0x000000010c987547 */ /* 0x000fec000b800000 */
[----:B------:R-:W-:Y:S01]  /*3f10*/  UPLOP3.LUT UP2, UPT, UPT, UPT, UPT, 0x40, 0x4 ;  /* 0x000000000004789c */ /* 0x000fe20003f4e870 */
[----:B------:R-:W-:Y:S01]  /*3f20*/  UMOV UR16, UR29 ;  /* 0x0000001d00107c82 */ /* 0x000fe20008000000 */
[----:B------:R-:W-:Y:S01]  /*3f30*/  UMOV UR15, UR28 ;  /* 0x0000001c000f7c82 */ /* 0x000fe20008000000 */
[----:B------:R-:W-:-:S08]  /*3f40*/  UMOV UR5, UR14 ;  /* 0x0000000e00057c82 */ /* 0x000fd00008000000 */
.L_x_81:
[----:B------:R-:W-:Y:S02]  /*3f50*/  UIADD3 UR16, UPT, UPT, UR16, 0x1, URZ ;  /* 0x0000000110107890 */ /* 0x000fe4000fffe0ff */
[----:B--2---:R-:W-:Y:S02]  /*3f60*/  ULEA UR7, UR5, UR18, 0x3 ;  /* 0x0000001205077291 */ /* 0x004fe4000f8e18ff */
[----:B------:R-:W-:Y:S01]  /*3f70*/  UISETP.NE.AND UP3, UPT, UR16, URZ, UPT ;  /* 0x000000ff1000728c */ /* 0x000fe2000bf65270 */
[----:B---3--:R-:W-:Y:S10]  /*3f80*/  @P2 BRA `(.L_x_79) ;  /* 0x00000000000c2947 */ /* 0x008ff40003800000 */
[----:B-1----:R-:W-:Y:S04]  /*3f90*/  SHF.L.U32 R2, R8, 0x1f, RZ ;  /* 0x0000001f08027819 */ /* 0x002fe800000006ff */
[----:B------:R-:W1:Y:S02]  /*3fa0*/  SYNCS.PHASECHK.TRANS64.TRYWAIT P0, [UR7], R2 ;  /* 0x00000002ff0075a7 */ /* 0x000e640008001107 */
[----:B-1----:R-:W-:Y:S05]  /*3fb0*/  @!P0 BRA `(.L_x_80) ;  /* 0x0000004c008c8947 */ /* 0x002fea0003800000 */
.L_x_79:
[----:B------:R-:W-:Y:S01]  /*3fc0*/  UISETP.NE.AND UP0, UPT, UR15, 0x1, UPT ;  /* 0x000000010f00788c */ /* 0x000fe2000bf05270 */
[----:B------:R-:W-:Y:S01]  /*3fd0*/  PLOP3.LUT P2, PT, PT, PT, PT, 0x80, 0x8 ;  /* 0x000000000008781c */ /* 0x000fe20003f4f070 */
[----:B------:R-:W-:Y:S02]  /*3fe0*/  UIADD3 UR6, UPT, UPT, UR5, 0x1, URZ ;  /* 0x0000000105067890 */ /* 0x000fe4000fffe0ff */
[----:B------:R-:W-:Y:S02]  /*3ff0*/  UIADD3 UR17, UPT, UPT, UR7, 0x98, URZ ;  /* 0x0000009807117890 */ /* 0x000fe4000fffe0ff */
[----:B------:R-:W-:Y:S01]  /*4000*/  UISETP.NE.AND UP1, UPT, UR6, 0x13, UPT ;  /* 0x000000130600788c */ /* 0x000fe2000bf25270 */
[----:B------:R-:W-:Y:S01]  /*4010*/  PLOP3.LUT P0, PT, PT, PT, UP0, 0x80, 0x8 ;  /* 0x000000000008781c */ /* 0x000fe20003f0f008 */
[----:B------:R-:W-:Y:S02]  /*4020*/  UIADD3 UR15, UPT, UPT, UR15, -0x1, URZ ;  /* 0xffffffff0f0f7890 */ /* 0x000fe4000fffe0ff */
[----:B------:R-:W-:Y:S02]  /*4030*/  USEL UR8, URZ, 0x1, UP1 ;  /* 0x00000001ff087887 */ /* 0x000fe40008800000 */
[----:B------:R-:W-:Y:S01]  /*4040*/  USEL UR14, UR6, URZ, UP1 ;  /* 0x000000ff060e7287 */ /* 0x000fe20008800000 */
[----:B------:R-:W-:Y:S01]  /*4050*/  UMOV UR7, 0x80004020 ;  /* 0x8000402000077882 */ /* 0x000fe20000000000 */
[----:B------:R-:W-:Y:S02]  /*4060*/  UMOV UR9, 0x80004020 ;  /* 0x8000402000097882 */ /* 0x000fe40000000000 */
[----:B------:R-:W-:Y:S01]  /*4070*/  @UP0 ULEA UR6, UR14, UR18, 0x3 ;  /* 0x000000120e060291 */ /* 0x000fe2000f8e18ff */
[----:B------:R-:W-:Y:S01]  /*4080*/  LOP3.LUT R8, R8, UR8, RZ, 0x3c, !PT ;  /* 0x0000000808087c12 */ /* 0x000fe2000f8e3cff */
[----:B------:R-:W-:Y:S01]  /*4090*/  ULEA UR8, UR5, UR21, 0x8 ;  /* 0x0000001505087291 */ /* 0x000fe2000f8e40ff */
[----:B------:R-:W-:Y:S02]  /*40a0*/  UMOV UR13, 0x80004020 ;  /* 0x80004020000d7882 */ /* 0x000fe40000000000 */
[----:B-1----:R-:W-:Y:S01]  /*40b0*/  @P0 SHF.L.U32 R0, R8, 0x1f, RZ ;  /* 0x0000001f08000819 */ /* 0x002fe200000006ff */
[----:B------:R-:W-:Y:S01]  /*40c0*/  UIADD3 UR10, UPT, UPT, UR8, 0x2, URZ ;  /* 0x00000002080a7890 */ /* 0x000fe2000fffe0ff */
[----:B------:R-:W-:Y:S02]  /*40d0*/  UMOV UR11, 0x80004020 ;  /* 0x80004020000b7882 */ /* 0x000fe40000000000 */
[----:B------:R2:W3:Y:S01]  /*40e0*/  @P0 SYNCS.PHASECHK.TRANS64.TRYWAIT P2, [UR6], R0 ;  /* 0x00000000ff0005a7 */ /* 0x0004e20008041106 */
[----:B------:R-:W-:Y:S03]  /*40f0*/  UIMAD UR6, UR5, 0x1c0, UR4 ;  /* 0x000001c0050678a4 */ /* 0x000fe6000f8e0204 */
[----:B------:R-:W-:Y:S01]  /*4100*/  UMOV UR5, UR14 ;  /* 0x0000000e00057c82 */ /* 0x000fe20008000000 */
[----:B------:R-:W-:Y:S05]  /*4110*/  UIADD3 UR12, UPT, UPT, UR6, 0x2, URZ ;  /* 0x00000002060c7890 */ /* 0x000fea000fffe0ff */
[----:B------:R2:W-:Y:S01]  /*4120*/  UTCIMMA gdesc[UR8], gdesc[UR6], tmem[UR19], tmem[UR26], idesc[UR27], UP2 ;  /* 0x00ff1a06080075ea */ /* 0x0005e20009000113 */
[----:B------:R-:W-:Y:S03]  /*4130*/  UPLOP3.LUT UP2, UPT, UPT, UPT, UPT, 0x80, 0x8 ;  /* 0x000000000008789c */ /* 0x000fe60003f4f070 */
[----:B------:R2:W-:Y:S01]  /*4140*/  UTCIMMA gdesc[UR10], gdesc[UR12], tmem[UR19], tmem[UR24], idesc[UR25], UPT ;  /* 0x00ff180c0a0075ea */ /* 0x0005e2000b800113 */
[----:B------:R2:W-:Y:S01]  /*4150*/  UTCBAR.MULTICAST [UR17], URZ, UR20 ;  /* 0x000000ff110073e9 */ /* 0x0005e20008000814 */
[----:B------:R-:W-:Y:S06]  /*4160*/  BRA.U UP3, `(.L_x_81) ;  /* 0xfffffffd03787547 */ /* 0x000fec000b83ffff */
.L_x_78:
[----:B------:R-:W-:Y:S01]  /*4170*/  UIADD3 UR5, UPT, UPT, UR22, 0x1, URZ ;  /* 0x0000000116057890 */ /* 0x000fe2000fffe0ff */
[C---:B------:R-:W-:Y:S01]  /*4180*/  ISETP.NE.AND P0, PT, R10.reuse, 0x2, PT ;  /* 0x000000020a00780c */ /* 0x040fe20003f05270 */
[----:B--2---:R-:W-:Y:S02]  /*4190*/  UIADD3 UR6, UPT, UPT, UR23, 0x170, URZ ;  /* 0x0000017017067890 */ /* 0x004fe4000fffe0ff */
[----:B------:R-:W-:Y:S01]  /*41a0*/  UISETP.NE.AND UP0, UPT, UR5, 0x4, UPT ;  /* 0x000000040500788c */ /* 0x000fe2000bf05270 */
[----:B-1----:R-:W-:Y:S02]  /*41b0*/  SEL R0, RZ, 0x1, P0 ;  /* 0x00000001ff007807 */ /* 0x002fe40000000000 */
[----:B------:R-:W-:Y:S01]  /*41c0*/  SEL R10, R10, RZ, P0 ;  /* 0x000000ff0a0a7207 */ /* 0x000fe20000000000 */
[----:B------:R-:W-:Y:S01]  /*41d0*/  USEL UR7, URZ, 0x1, UP0 ;  /* 0x00000001ff077887 */ /* 0x000fe20008000000 */
[----:B------:R-:W-:Y:S01]  /*41e0*/  LOP3.LUT R9, R9, R0, RZ, 0x3c, !PT ;  /* 0x0000000009097212 */ /* 0x000fe200078e3cff */
[----:B------:R-:W-:Y:S01]  /*41f0*/  USEL UR22, UR5, URZ, UP0 ;  /* 0x000000ff05167287 */ /* 0x000fe20008000000 */
[----:B------:R1:W-:Y:S03]  /*4200*/  UTCBAR [UR6], URZ ;  /* 0x000000ff060073e9 */ /* 0x0003e600080000ff */
[----:B------:R-:W-:Y:S01]  /*4210*/  LOP3.LUT R11, R11, UR7, RZ, 0x3c, !PT ;  /* 0x000000070b0b7c12 */ /* 0x000fe2000f8e3cff */
[----:B------:R-:W-:Y:S07]  /*4220*/  @P1 BRA `(.L_x_82) ;  /* 0xfffffff800b41947 */ /* 0x000fee000383ffff */
[----:B------:R-:W2:Y:S01]  /*4230*/  S2UR UR8, SR_CgaCtaId ;  /* 0x00000000000879c3 */ /* 0x000ea20000008800 */
[----:B------:R-:W-:Y:S01]  /*4240*/  ELECT P0, URZ, PT ;  /* 0x0000000000ff782f */ /* 0x000fe20003800000 */
[----:B------:R-:W-:Y:S01]  /*4250*/  IMAD.MOV.U32 R0, RZ, RZ, 0x1 ;  /* 0x00000001ff007424 */ /* 0x000fe200078e00ff */
[----:B------:R-:W-:Y:S01]  /*4260*/  UIADD3 UR18, UPT, UPT, UR18, 0x190, URZ ;  /* 0x0000019012127890 */ /* 0x000fe2000fffe0ff */
[----:B------:R-:W-:Y:S01]  /*4270*/  SHF.L.U32 R2, R11, 0x1f, RZ ;  /* 0x0000001f0b027819 */ /* 0x000fe200000006ff */
[----:B------:R-:W-:-:S03]  /*4280*/  UMOV UR4, 0x40 ;  /* 0x0000004000047882 */ /* 0x000fc60000000000 */
[----:B------:R-:W-:Y:S01]  /*4290*/  UVIRTCOUNT.DEALLOC.SMPOOL 0x80 ;  /* 0x000000800000784c */ /* 0x000fe20000000000 */
[----:B--2---:R-:W-:Y:S02]  /*42a0*/  ULEA UR8, UR8, UR4, 0x18 ;  /* 0x0000000408087291 */ /* 0x004fe4000f8ec0ff */
[----:B------:R-:W-:-:S07]  /*42b0*/  ULEA UR4, UR22, UR18, 0x3 ;  /* 0x0000001216047291 */ /* 0x000fce000f8e18ff */
[----:B------:R2:W-:Y:S02]  /*42c0*/  @P0 STS.U8 [UR8+0x1c], R0 ;  /* 0x00001c00ff000988 */ /* 0x0005e40008000008 */
[----:B------:R-:W4:Y:S02]  /*42d0*/  SYNCS.PHASECHK.TRANS64.TRYWAIT P0, [UR4], R2 ;  /* 0x00000002ff0075a7 */ /* 0x000f240008001104 */
[----:B--2-4-:R-:W-:Y:S05]  /*42e0*/  @!P0 BRA `(.L_x_83) ;  /* 0x0000004800d88947 */ /* 0x014fea0003800000 */
.L_x_169:
[----:B------:R-:W-:-:S04]  /*42f0*/  UIADD3 UR4, UPT, UPT, UR22, 0x1, URZ ;  /* 0x0000000116047890 */ /* 0x000fc8000fffe0ff */
[----:B------:R-:W-:-:S04]  /*4300*/  UISETP.NE.AND UP0, UPT, UR4, 0x4, UPT ;  /* 0x000000040400788c */ /* 0x000fc8000bf05270 */
[----:B-1----:R-:W-:Y:S02]  /*4310*/  USEL UR6, URZ, 0x1, UP0 ;  /* 0x00000001ff067887 */ /* 0x002fe40008000000 */
[----:B------:R-:W-:-:S04]  /*4320*/  USEL UR4, UR4, URZ, UP0 ;  /* 0x000000ff04047287 */ /* 0x000fc80008000000 */
[----:B------:R-:W-:Y:S01]  /*4330*/  ULEA UR5, UR4, UR18, 0x3 ;  /* 0x0000001204057291 */ /* 0x000fe2000f8e18ff */
[----:B--2---:R-:W-:-:S04]  /*4340*/  LOP3.LUT R2, R11, UR6, RZ, 0x3c, !PT ;  /* 0x000000060b027c12 */ /* 0x004fc8000f8e3cff */
[----:B------:R-:W-:-:S04]  /*4350*/  SHF.L.U32 R3, R2, 0x1f, RZ ;  /* 0x0000001f02037819 */ /* 0x000fc800000006ff */
[----:B------:R-:W1:Y:S02]  /*4360*/  SYNCS.PHASECHK.TRANS64.TRYWAIT P0, [UR5], R3 ;  /* 0x00000003ff0075a7 */ /* 0x000e640008001105 */
[----:B-1----:R-:W-:Y:S05]  /*4370*/  @!P0 BRA `(.L_x_84) ;  /* 0x0000004800cc8947 */ /* 0x002fea0003800000 */
.L_x_171:
        /* <DEDUP_REMOVED lines=9> */
.L_x_173:
[----:B------:R-:W-:-:S04]  /*4410*/  UIADD3 UR4, UPT, UPT, UR4, 0x1, URZ ;  /* 0x0000000104047890 */ /* 0x000fc8000fffe0ff */
[----:B------:R-:W-:-:S04]  /*4420*/  UISETP.NE.AND UP0, UPT, UR4, 0x4, UPT ;  /* 0x000000040400788c */ /* 0x000fc8000bf05270 */
[----:B------:R-:W-:Y:S02]  /*4430*/  USEL UR5, URZ, 0x1, UP0 ;  /* 0x00000001ff057887 */ /* 0x000fe40008000000 */
[----:B------:R-:W-:-:S04]  /*4440*/  USEL UR4, UR4, URZ, UP0 ;  /* 0x000000ff04047287 */ /* 0x000fc80008000000 */
[----:B------:R-:W-:Y:S01]  /*4450*/  ULEA UR4, UR4, UR18, 0x3 ;  /* 0x0000001204047291 */ /* 0x000fe2000f8e18ff */
[----:B------:R-:W-:-:S04]  /*4460*/  LOP3.LUT R2, R2, UR5, RZ, 0x3c, !PT ;  /* 0x0000000502027c12 */ /* 0x000fc8000f8e3cff */
[----:B------:R-:W-:-:S04]  /*4470*/  SHF.L.U32 R2, R2, 0x1f, RZ ;  /* 0x0000001f02027819 */ /* 0x000fc800000006ff */
[----:B------:R-:W2:Y:S02]  /*4480*/  SYNCS.PHASECHK.TRANS64.TRYWAIT P0, [UR4], R2 ;  /* 0x00000002ff0075a7 */ /* 0x000ea40008001104 */
[----:B--2---:R-:W-:Y:S05]  /*4490*/  @!P0 BRA `(.L_x_86) ;  /* 0x0000004800b48947 */ /* 0x004fea0003800000 */
.L_x_175:
[----:B------:R-:W-:Y:S01]  /*44a0*/  NOP ;  /* 0x0000000000007918 */ /* 0x000fe20000000000 */
[----:B-1----:R-:W1:Y:S01]  /*44b0*/  LDS R0, [UR8+0x14] ;  /* 0x00001408ff007984 */ /* 0x002e620008000800 */
[----:B------:R-:W-:Y:S01]  /*44c0*/  ULOP3.LUT UR4, UR30, 0xffff, URZ, 0xc0, !UPT ;  /* 0x0000ffff1e047892 */ /* 0x000fe2000f8ec0ff */
[----:B------:R-:W-:Y:S01]  /*44d0*/  UMOV UR5, 0xffff ;  /* 0x0000ffff00057882 */ /* 0x000fe20000000000 */
[----:B------:R-:W-:Y:S02]  /*44e0*/  UMOV UR6, 0x1 ;  /* 0x0000000100067882 */ /* 0x000fe40000000000 */
[----:B------:R-:W-:-:S04]  /*44f0*/  USHF.R.U32.HI UR4, URZ, 0x5, UR4 ;  /* 0x00000005ff047899 */ /* 0x000fc80008011604 */
[----:B------:R-:W-:Y:S02]  /*4500*/  USHF.L.U32 UR5, UR5, UR4, URZ ;  /* 0x0000000405057299 */ /* 0x000fe400080006ff */
[----:B------:R-:W-:-:S04]  /*4510*/  USHF.L.U32 UR4, UR6, UR4, URZ ;  /* 0x0000000406047299 */ /* 0x000fc800080006ff */
[----:B-1----:R-:W-:-:S04]  /*4520*/  LOP3.LUT R0, R0, UR5, RZ, 0xc0, !PT ;  /* 0x0000000500007c12 */ /* 0x002fc8000f8ec0ff */
[----:B------:R-:W-:-:S13]  /*4530*/  ISETP.NE.AND P0, PT, R0, UR5, PT ;  /* 0x0000000500007c0c */ /* 0x000fda000bf05270 */
[----:B------:R-:W-:Y:S05]  /*4540*/  @P0 BRA `(.L_x_87) ;  /* 0x0000000000580947 */ /* 0x000fea0003800000 */
[----:B------:R-:W1:Y:S02]  /*4550*/  LDS R0, [UR8+0x18] ;  /* 0x00001808ff007984 */ /* 0x000e640008000800 */
[----:B-1----:R-:W-:-:S04]  /*4560*/  LOP3.LUT R0, R0, UR4, RZ, 0xc0, !PT ;  /* 0x0000000400007c12 */ /* 0x002fc8000f8ec0ff */
[----:B------:R-:W-:-:S13]  /*4570*/  ISETP.NE.AND P0, PT, R0, UR4, PT ;  /* 0x0000000400007c0c */ /* 0x000fda000bf05270 */
[----:B------:R-:W-:Y:S05]  /*4580*/  @P0 BRA `(.L_x_88) ;  /* 0x00000000003c0947 */ /* 0x000fea0003800000 */
[----:B------:R-:W1:Y:S01]  /*4590*/  S2R R2, SR_LANEID ;  /* 0x0000000000027919 */ /* 0x000e620000000000 */
[----:B------:R-:W-:-:S06]  /*45a0*/  ULOP3.LUT UR5, URZ, UR5, URZ, 0x33, !UPT ;  /* 0x00000005ff057292 */ /* 0x000fcc000f8e33ff */
[----:B------:R-:W-:-:S04]  /*45b0*/  IMAD.U32 R0, RZ, RZ, UR5 ;  /* 0x00000005ff007e24 */ /* 0x000fc8000f8e00ff */
[----:B------:R2:W4:Y:S02]  /*45c0*/  REDUX UR7, R0 ;  /* 0x00000000000773c4 */ /* 0x0005240000000000 */
[----:B------:R1:W-:Y:S01]  /*45d0*/  UTCATOMSWS.AND URZ, UR5 ;  /* 0x0000000500ff79e3 */ /* 0x0003e20008000000 */
[----:B--2---:R-:W-:Y:S01]  /*45e0*/  LOP3.LUT R0, RZ, UR4, RZ, 0x33, !PT ;  /* 0x00000004ff007c12 */ /* 0x004fe2000f8e33ff */
[----:B------:R-:W-:Y:S02]  /*45f0*/  VOTEU.ANY UR4, UPT, PT ;  /* 0x0000000000047886 */ /* 0x000fe400038e0100 */
[----:B------:R-:W-:Y:S02]  /*4600*/  UFLO.U32 UR4, UR4 ;  /* 0x00000004000472bd */ /* 0x000fe400080e0000 */
[----:B------:R-:W2:Y:S04]  /*4610*/  REDUX UR6, R0 ;  /* 0x00000000000673c4 */ /* 0x000ea80000000000 */
[----:B-1----:R-:W-:-:S02]  /*4620*/  ISETP.EQ.U32.AND P0, PT, R2, UR4, PT ;  /* 0x0000000402007c0c */ /* 0x002fc4000bf02070 */
[----:B----4-:R-:W-:-:S11]  /*4630*/  MOV R2, UR7 ;  /* 0x0000000700027c02 */ /* 0x010fd60008000f00 */
[----:B------:R1:W-:Y:S01]  /*4640*/  @P0 ATOMS.AND RZ, [UR8+0x14], R2 ;  /* 0x00001402ffff098c */ /* 0x0003e2000a800008 */
[----:B--2---:R-:W-:-:S05]  /*4650*/  IMAD.U32 R0, RZ, RZ, UR6 ;  /* 0x00000006ff007e24 */ /* 0x004fca000f8e00ff */
[----:B------:R1:W-:Y:S01]  /*4660*/  @P0 ATOMS.AND RZ, [UR8+0x18], R0 ;  /* 0x00001800ffff098c */ /* 0x0003e2000a800008 */
[----:B------:R-:W-:Y:S05]  /*4670*/  BRA `(.L_x_89) ;  /* 0x0000000000147947 */ /* 0x000fea0003800000 */
.L_x_88:
[----:B------:R-:W-:Y:S02]  /*4680*/  MOV R2, 0x46a0 ;  /* 0x000046a000027802 */ /* 0x000fe40000000f00 */
[----:B---3-5:R-:W-:Y:S05]  /*4690*/  CALL.REL.NOINC `($__internal_0_$__cuda_sm10x_tcgen05_guardrail_trap_col_being_dealloced_not_returned_by_alloc) ;  /* 0x0000004800d47944 */ /* 0x028fea0003c00000 */
[----:B------:R-:W-:Y:S05]  /*46a0*/  BRA `(.L_x_89) ;  /* 0x0000000000087947 */ /* 0x000fea0003800000 */
.L_x_87:
[----:B------:R-:W-:Y:S02]  /*46b0*/  MOV R2, 0x46d0 ;  /* 0x000046d000027802 */ /* 0x000fe40000000f00 */
[----:B---3-5:R-:W-:Y:S05]  /*46c0*/  CALL.REL.NOINC `($__internal_2_$__cuda_sm10x_tcgen05_guardrail_trap_unallocated_columns_being_dealloced) ;  /* 0x0000004800e07944 */ /* 0x028fea0003c00000 */
.L_x_89:
[----:B------:R-:W-:Y:S01]  /*46d0*/  NOP ;  /* 0x0000000000007918 */ /* 0x000fe20000000000 */
[----:B------:R-:W-:Y:S05]  /*46e0*/  EXIT ;  /* 0x000000000000794d */ /* 0x000fea0003800000 */
.L_x_71:
[----:B------:R-:W-:-:S09]  /*46f0*/  UISETP.NE.OR UP0, UPT, UR20, 0x3, !UP3 ;  /* 0x000000031400788c */ /* 0x000fd2000df05670 */
[----:B------:R-:W-:Y:S05]  /*4700*/  BRA.U UP0, `(.L_x_90) ;  /* 0x0000000d00b47547 */ /* 0x000fea000b800000 */
[----:B------:R-:W2:Y:S01]  /*4710*/  LDCU.64 UR4, c[0x0][0x888] ;  /* 0x00011100ff0477ac */ /* 0x000ea20008000a00 */
[----:B------:R-:W3:Y:S01]  /*4720*/  LDC.64 R12, c[0x0][0x348] ;  /* 0x0000d200ff0c7b82 */ /* 0x000ee20000000a00 */
[----:B------:R-:W-:Y:S02]  /*4730*/  HFMA2 R9, -RZ, RZ, 0, 0 ;  /* 0x00000000ff097431 */ /* 0x000fe400000001ff */
[----:B------:R-:W-:Y:S01]  /*4740*/  IMAD.MOV.U32 R11, RZ, RZ, 0x1 ;  /* 0x00000001ff0b7424 */ /* 0x000fe200078e00ff */
[----:B------:R-:W4:Y:S01]  /*4750*/  LDCU UR38, c[0x0][0x370] ;  /* 0x00006e00ff2677ac */ /* 0x000f220008000800 */
[----:B------:R-:W-:Y:S01]  /*4760*/  IMAD.MOV.U32 R10, RZ, RZ, RZ ;  /* 0x000000ffff0a7224 */ /* 0x000fe200078e00ff */
[----:B------:R-:W-:Y:S01]  /*4770*/  MOV R8, 0x1c00 ;  /* 0x00001c0000087802 */ /* 0x000fe20000000f00 */
[----:B------:R-:W4:Y:S01]  /*4780*/  LDCU.128 UR52, c[0x0][0xb10] ;  /* 0x00016200ff3477ac */ /* 0x000f220008000c00 */
[----:B------:R-:W1:Y:S01]  /*4790*/  LDCU UR37, c[0x0][0x374] ;  /* 0x00006e80ff2577ac */ /* 0x000e620008000800 */
[----:B------:R-:W1:Y:S01]  /*47a0*/  LDCU.64 UR30, c[0x0][0x890] ;  /* 0x00011200ff1e77ac */ /* 0x000e620008000a00 */
[----:B--2---:R-:W-:Y:S01]  /*47b0*/  UISETP.NE.U32.AND UP0, UPT, UR4, URZ, UPT ;  /* 0x000000ff0400728c */ /* 0x004fe2000bf05070 */
[----:B------:R-:W2:Y:S01]  /*47c0*/  LDCU UR15, c[0x0][0xb0c] ;  /* 0x00016180ff0f77ac */ /* 0x000ea20008000800 */
[----:B------:R-:W3:Y:S01]  /*47d0*/  LDCU UR43, c[0x0][0xb20] ;  /* 0x00016400ff2b77ac */ /* 0x000ee20008000800 */
[----:B------:R-:W3:Y:S01]  /*47e0*/  LDCU UR4, c[0x0][0xb30] ;  /* 0x00016600ff0477ac */ /* 0x000ee20008000800 */
[----:B------:R-:W-:Y:S01]  /*47f0*/  UMOV UR21, 0x400 ;  /* 0x0000040000157882 */ /* 0x000fe20000000000 */
[----:B----4-:R-:W-:-:S02]  /*4800*/  UIMAD.WIDE.U32 UR6, UR38, UR52, URZ ;  /* 0x00000034260672a5 */ /* 0x010fc4000f8e00ff */
[----:B-1----:R-:W-:Y:S02]  /*4810*/  UIMAD.WIDE.U32 UR8, UR37, UR55, URZ ;  /* 0x00000037250872a5 */ /* 0x002fe4000f8e00ff */
[----:B------:R-:W-:Y:S02]  /*4820*/  ULEA UR21, UR50, UR21, 0x18 ;  /* 0x0000001532157291 */ /* 0x000fe4000f8ec0ff */
[----:B------:R-:W-:Y:S02]  /*4830*/  UISETP.NE.AND.EX UP5, UPT, UR5, URZ, UPT, UP0 ;  /* 0x000000ff0500728c */ /* 0x000fe4000bfa5300 */
[----:B------:R-:W-:Y:S02]  /*4840*/  UISETP.NE.U32.AND UP6, UPT, UR30, URZ, UPT ;  /* 0x000000ff1e00728c */ /* 0x000fe4000bfc5070 */
[----:B------:R-:W-:Y:S02]  /*4850*/  UIADD3 UR5, UPT, UPT, UR21, 0x130, URZ ;  /* 0x0000013015057890 */ /* 0x000fe4000fffe0ff */
[----:B------:R-:W-:Y:S01]  /*4860*/  UISETP.NE.AND UP0, UPT, UR41, 0x1, UPT ;  /* 0x000000012900788c */ /* 0x000fe2000bf05270 */
[----:B------:R-:W-:Y:S01]  /*4870*/  UMOV UR40, UR7 ;  /* 0x0000000700287c82 */ /* 0x000fe20008000000 */
[----:B------:R-:W-:Y:S01]  /*4880*/  UMOV UR39, UR9 ;  /* 0x0000000900277c82 */ /* 0x000fe20008000000 */
[----:B------:R-:W-:-:S02]  /*4890*/  USEL UR42, URZ, 0x1, UP4 ;  /* 0x00000001ff2a7887 */ /* 0x000fc4000a000000 */
[----:B--2---:R-:W-:Y:S02]  /*48a0*/  UISETP.NE.AND UP0, UPT, UR15, 0x1, UPT ;  /* 0x000000010f00788c */ /* 0x004fe4000bf05270 */
[----:B------:R-:W-:Y:S02]  /*48b0*/  UPLOP3.LUT UP1, UPT, UPT, UPT, UPT, 0x40, 0x4 ;  /* 0x000000000004789c */ /* 0x000fe40003f2e870 */
[----:B------:R-:W-:Y:S01]  /*48c0*/  UISETP.GE.AND UP3, UPT, UR41, 0x1, UPT ;  /* 0x000000012900788c */ /* 0x000fe2000bf66270 */
[----:B------:R-:W1:Y:S01]  /*48d0*/  LDCU.64 UR22, c[0x0][0xb28] ;  /* 0x00016500ff1677ac */ /* 0x000e620008000a00 */
[----:B------:R-:W-:Y:S02]  /*48e0*/  UISETP.NE.AND.EX UP6, UPT, UR31, URZ, UPT, UP6 ;  /* 0x000000ff1f00728c */ /* 0x000fe4000bfc5360 */
[----:B------:R-:W-:Y:S02]  /*48f0*/  UPRMT UR50, UR50, 0x654, UR5 ;  /* 0x0000065432327896 */ /* 0x000fe40008000005 */
[----:B------:R-:W-:-:S02]  /*4900*/  USHF.R.U32.HI UR40, URZ, UR53, UR40 ;  /* 0x00000035ff287299 */ /* 0x000fc40008011628 */
[----:B---3--:R-:W-:Y:S02]  /*4910*/  USHF.R.U32.HI UR39, URZ, UR43, UR39 ;  /* 0x0000002bff277299 */ /* 0x008fe40008011627 */
[----:B------:R-:W-:Y:S02]  /*4920*/  UISETP.NE.AND UP0, UPT, UR54, 0x1, UPT ;  /* 0x000000013600788c */ /* 0x000fe4000bf05270 */
[----:B------:R-:W-:-:S11]  /*4930*/  UISETP.NE.AND UP4, UPT, UR4, 0x1, UPT ;  /* 0x000000010400788c */ /* 0x000fd6000bf85270 */
.L_x_98:
[C---:B------:R-:W-:Y:S02]  /*4940*/  LEA R3, R10.reuse, UR21, 0x3 ;  /* 0x000000150a037c11 */ /* 0x040fe4000f8e18ff */
[----:B------:R-:W-:Y:S02]  /*4950*/  SHF.L.U32 R0, R9, 0x1f, RZ ;  /* 0x0000001f09007819 */ /* 0x000fe400000006ff */
[----:B------:R-:W-:Y:S02]  /*4960*/  LEA R4, R10, UR21, 0x4 ;  /* 0x000000150a047c11 */ /* 0x000fe4000f8e20ff */
[----:B--2---:R-:W2:Y:S02]  /*4970*/  SYNCS.PHASECHK.TRANS64.TRYWAIT P0, [R3+URZ+0x150], R0 ;  /* 0x00015000030075a7 */ /* 0x004ea400080011ff */
[----:B--2---:R-:W-:Y:S05]  /*4980*/  @!P0 BRA `(.L_x_91) ;  /* 0x0000004400908947 */ /* 0x004fea0003800000 */
.L_x_176:
[----:B------:R-:W3:Y:S01]  /*4990*/  LDS.128 R4, [R4+0x1e0] ;  /* 0x0001e00004047984 */ /* 0x000ee20000000c00 */
[----:B------:R-:W-:Y:S01]  /*49a0*/  UISETP.GE.AND UP0, UPT, UR41, 0x1, UPT ;  /* 0x000000012900788c */ /* 0x000fe2000bf06270 */
[----:B------:R-:W-:Y:S01]  /*49b0*/  @!PT LDS RZ, [RZ] ;  /* 0x00000000fffff984 */ /* 0x000fe20000000800 */
[----:B------:R-:W-:Y:S01]  /*49c0*/  @!PT LDS RZ, [RZ] ;  /* 0x00000000fffff984 */ /* 0x000fe20000000800 */
[----:B------:R-:W-:Y:S01]  /*49d0*/  @!PT LDS RZ, [RZ] ;  /* 0x00000000fffff984 */ /* 0x000fe20000000800 */
[----:B------:R-:W-:Y:S01]  /*49e0*/  @!PT LDS RZ, [RZ] ;  /* 0x00000000fffff984 */ /* 0x000fe20000000800 */
[----:B------:R4:W-:Y:S06]  /*49f0*/  MEMBAR.ALL.CTA ;  /* 0x0000000000007992 */ /* 0x0009ec0000008000 */
[----:B----4-:R-:W4:Y:S01]  /*4a00*/  FENCE.VIEW.ASYNC.S ;  /* 0x00000000000073c6 */ /* 0x010f220000000000 */
[----:B---3--:R-:W-:Y:S11]  /*4a10*/  LOP3.LUT P0, RZ, R6, 0x1, RZ, 0xc0, !PT ;  /* 0x0000000106ff7812 */ /* 0x008ff6000780c0ff */
[----:B------:R-:W-:Y:S02]  /*4a20*/  @!UPT UIADD3 URZ, UPT, UPT, URZ, URZ, URZ ;  /* 0x000000fffffff290 */ /* 0x000fe4000fffe0ff */
[----:B----4-:R-:W-:Y:S01]  /*4a30*/  VOTEU.ANY UP3, P0 ;  /* 0x0000000000ff7886 */ /* 0x010fe20000060100 */
[----:B------:R-:W-:Y:S11]  /*4a40*/  PLOP3.LUT P0, PT, PT, PT, UP3, 0x80, 0x8 ;  /* 0x000000000008781c */ /* 0x000ff60003f0f038 */
[----:B------:R-:W-:Y:S02]  /*4a50*/  @!UPT UIADD3 URZ, UPT, UPT, URZ, URZ, URZ ;  /* 0x000000fffffff290 */ /* 0x000fe4000fffe0ff */
[----:B--2---:R-:W-:Y:S02]  /*4a60*/  @P0 SHF.R.U32.HI R0, RZ, 0x10, R5 ;  /* 0x00000010ff000819 */ /* 0x004fe40000011605 */
[----:B------:R-:W-:Y:S02]  /*4a70*/  @P0 MOV R2, R4 ;  /* 0x0000000400020202 */ /* 0x000fe40000000f00 */
[----:B------:R-:W-:Y:S01]  /*4a80*/  @P0 R2UR UR4, R0 ;  /* 0x00000000000402ca */ /* 0x000fe200000e0000 */
[----:B------:R-:W-:Y:S01]  /*4a90*/  VIADD R0, R3, 0x160 ;  /* 0x0000016003007836 */ /* 0x000fe20000000000 */
[----:B------:R-:W-:Y:S02]  /*4aa0*/  @P0 LOP3.LUT R4, R5, 0xffff, RZ, 0xc0, !PT ;  /* 0x0000ffff05040812 */ /* 0x000fe400078ec0ff */
[----:B------:R-:W-:Y:S02]  /*4ab0*/  @P0 R2UR UR6, R2 ;  /* 0x00000000020602ca */ /* 0x000fe400000e0000 */
[----:B------:R-:W-:Y:S02]  /*4ac0*/  PRMT R0, RZ, 0x654, R0 ;  /* 0x00000654ff007816 */ /* 0x000fe40000000000 */
[----:B------:R-:W-:Y:S02]  /*4ad0*/  @P0 R2UR UR5, R4 ;  /* 0x00000000040502ca */ /* 0x000fe400000e0000 */
[----:B------:R2:W-:Y:S03]  /*4ae0*/  SYNCS.ARRIVE.TRANS64.RED.A1T0 RZ, [R0+URZ], RZ ;  /* 0x000000ff00ff79a7 */ /* 0x0005e600081004ff */
[----:B------:R-:W-:Y:S04]  /*4af0*/  @UP3 UMOV UR29, UR4 ;  /* 0x00000004001d3c82 */ /* 0x000fe80008000000 */
[----:B------:R-:W-:Y:S04]  /*4b00*/  @UP3 UMOV UR14, UR6 ;  /* 0x00000006000e3c82 */ /* 0x000fe80008000000 */
[----:B------:R-:W-:Y:S01]  /*4b10*/  @UP3 UMOV UR13, UR5 ;  /* 0x00000005000d3c82 */ /* 0x000fe20008000000 */
[----:B------:R-:W-:Y:S05]  /*4b20*/  BRA.U !UP0, `(.L_x_92) ;  /* 0x0000000108c07547 */ /* 0x000fea000b800000 */
[----:B------:R-:W-:Y:S02]  /*4b30*/  UIMAD.WIDE.U32 UR8, UR13, UR55, URZ ;  /* 0x000000370d0872a5 */ /* 0x000fe4000f8e00ff */
[----:B------:R-:W-:Y:S02]  /*4b40*/  UP2UR UR12, UPR, URZ, 0x4 ;  /* 0x00000004ff0c7883 */ /* 0x000fe40008000000 */
[----:B------:R-:W-:Y:S02]  /*4b50*/  UISETP.NE.AND UP2, UPT, UR54, 0x1, UPT ;  /* 0x000000013600788c */ /* 0x000fe4000bf45270 */
[----:B------:R-:W-:Y:S02]  /*4b60*/  UIMAD.WIDE.U32 UR10, UR14, UR52, URZ ;  /* 0x000000340e0a72a5 */ /* 0x000fe4000f8e00ff */
[----:B------:R-:W-:Y:S02]  /*4b70*/  USEL UR4, UR37, UR39, !UP2 ;  /* 0x0000002725047287 */ /* 0x000fe4000d000000 */
[----:B------:R-:W-:Y:S02]  /*4b80*/  UISETP.NE.AND UP0, UPT, UR15, 0x1, UPT ;  /* 0x000000010f00788c */ /* 0x000fe4000bf05270 */
[----:B------:R-:W-:Y:S02]  /*4b90*/  UP2UR UR20, UPR, URZ, 0x2 ;  /* 0x00000002ff147883 */ /* 0x000fe40008000000 */
[----:B------:R-:W-:Y:S02]  /*4ba0*/  UISETP.NE.AND UP1, UPT, UR41, 0x1, UPT ;  /* 0x000000012900788c */ /* 0x000fe4000bf25270 */
[----:B-1----:R-:W-:Y:S02]  /*4bb0*/  UIMAD.WIDE.U32 UR16, UR4, UR22, URZ ;  /* 0x00000016041072a5 */ /* 0x002fe4000f8e00ff */
[----:B------:R-:W-:Y:S01]  /*4bc0*/  USEL UR7, UR38, UR40, !UP0 ;  /* 0x0000002826077287 */ /* 0x000fe2000c000000 */
[----:B------:R-:W-:Y:S02]  /*4bd0*/  UMOV UR5, UR9 ;  /* 0x0000000900057c82 */ /* 0x000fe40008000000 */
[----:B------:R-:W-:Y:S02]  /*4be0*/  USHF.R.U32.HI UR6, URZ, UR43, UR5 ;  /* 0x0000002bff067299 */ /* 0x000fe40008011605 */
[----:B------:R-:W-:Y:S02]  /*4bf0*/  UIMAD.WIDE.U32 UR18, UR7, UR22, URZ ;  /* 0x00000016071272a5 */ /* 0x000fe4000f8e00ff */
[----:B------:R-:W-:Y:S02]  /*4c00*/  USEL UR6, UR13, UR6, !UP2 ;  /* 0x000000060d067287 */ /* 0x000fe4000d000000 */
[----:B------:R-:W-:Y:S01]  /*4c10*/  UISETP.NE.AND UP2, UPT, UR12, URZ, UPT ;  /* 0x000000ff0c00728c */ /* 0x000fe2000bf45270 */
[----:B------:R-:W-:Y:S01]  /*4c20*/  UMOV UR5, UR11 ;  /* 0x0000000b00057c82 */ /* 0x000fe20008000000 */
[----:B------:R-:W-:Y:S02]  /*4c30*/  UIMAD.WIDE.U32 UR10, UR6, UR22, URZ ;  /* 0x00000016060a72a5 */ /* 0x000fe4000f8e00ff */
[----:B------:R-:W-:Y:S03]  /*4c40*/  USHF.R.U32.HI UR8, URZ, UR53, UR5 ;  /* 0x00000035ff087299 */ /* 0x000fe60008011605 */
[----:B------:R-:W-:Y:S02]  /*4c50*/  UMOV UR5, UR17 ;  /* 0x0000001100057c82 */ /* 0x000fe40008000000 */
[----:B------:R-:W-:Y:S03]  /*4c60*/  @UP1 USHF.R.U32.HI UR4, URZ, UR23, UR5 ;  /* 0x00000017ff041299 */ /* 0x000fe60008011605 */
[----:B------:R-:W-:Y:S01]  /*4c70*/  UMOV UR5, UR19 ;  /* 0x0000001300057c82 */ /* 0x000fe20008000000 */
[----:B------:R-:W-:Y:S02]  /*4c80*/  UIMAD UR4, UR41, UR4, URZ ;  /* 0x00000004290472a4 */ /* 0x000fe4000f8e02ff */
[----:B------:R-:W-:Y:S02]  /*4c90*/  @UP1 USHF.R.U32.HI UR7, URZ, UR23, UR5 ;  /* 0x00000017ff071299 */ /* 0x000fe40008011605 */
[----:B------:R-:W-:Y:S02]  /*4ca0*/  USEL UR5, UR14, UR8, !UP0 ;  /* 0x000000080e057287 */ /* 0x000fe4000c000000 */
[----:B------:R-:W-:Y:S02]  /*4cb0*/  UIMAD UR8, UR41, UR7, URZ ;  /* 0x00000007290872a4 */ /* 0x000fe4000f8e02ff */
[----:B------:R-:W-:Y:S03]  /*4cc0*/  UISETP.GE.AND UP0, UPT, UR6, UR4, UPT ;  /* 0x000000040600728c */ /* 0x000fe6000bf06270 */
[----:B------:R-:W-:Y:S01]  /*4cd0*/  UMOV UR4, UR11 ;  /* 0x0000000b00047c82 */ /* 0x000fe20008000000 */
[----:B------:R-:W-:Y:S02]  /*4ce0*/  UISETP.GE.OR UP0, UPT, UR5, UR8, UP0 ;  /* 0x000000080500728c */ /* 0x000fe40008706670 */
[----:B------:R-:W-:Y:S02]  /*4cf0*/  USHF.R.U32.HI UR4, URZ, UR23, UR4 ;  /* 0x00000017ff047299 */ /* 0x000fe40008011604 */
[----:B------:R-:W-:Y:S02]  /*4d00*/  UIMAD.WIDE.U32 UR8, UR5, UR22, URZ ;  /* 0x00000016050872a5 */ /* 0x000fe4000f8e00ff */
[----:B------:R-:W-:Y:S04]  /*4d10*/  USEL UR10, UR6, UR4, !UP1 ;  /* 0x00000004060a7287 */ /* 0x000fe8000c800000 */
[----:B------:R-:W-:Y:S01]  /*4d20*/  UIADD3 UR11, UPT, UPT, -UR10, URZ, URZ ;  /* 0x000000ff0a0b7290 */ /* 0x000fe2000fffe1ff */
[----:B------:R-:W-:Y:S02]  /*4d30*/  @!UP0 UMOV UR4, UR9 ;  /* 0x0000000900048c82 */ /* 0x000fe40008000000 */
[----:B------:R-:W-:Y:S02]  /*4d40*/  @!UP0 USHF.R.U32.HI UR4, URZ, UR23, UR4 ;  /* 0x00000017ff048299 */ /* 0x000fe40008011604 */
[----:B------:R-:W-:Y:S02]  /*4d50*/  UIMAD UR8, UR41, UR11, UR6 ;  /* 0x0000000b290872a4 */ /* 0x000fe4000f8e0206 */
[----:B------:R-:W-:Y:S02]  /*4d60*/  @!UP0 USEL UR4, UR5, UR4, !UP1 ;  /* 0x0000000405048287 */ /* 0x000fe4000c800000 */
[----:B------:R-:W-:Y:S02]  /*4d70*/  UISETP.NE.AND UP1, UPT, UR20, URZ, UPT ;  /* 0x000000ff1400728c */ /* 0x000fe4000bf25270 */
[----:B------:R-:W-:Y:S02]  /*4d80*/  @!UP0 UIMAD UR7, UR7, UR8, UR4 ;  /* 0x00000008070782a4 */ /* 0x000fe4000f8e0204 */
[----:B------:R-:W-:Y:S02]  /*4d90*/  @!UP0 UIADD3 UR9, UPT, UPT, UR10, -UR4, URZ ;  /* 0x800000040a098290 */ /* 0x000fe4000fffe0ff */
[----:B------:R-:W-:Y:S02]  /*4da0*/  UIADD3 UR8, UPT, UPT, -UR6, URZ, URZ ;  /* 0x000000ff06087290 */ /* 0x000fe4000fffe1ff */
[----:B------:R-:W-:Y:S02]  /*4db0*/  UIADD3 UR4, UPT, UPT, -UR5, URZ, URZ ;  /* 0x000000ff05047290 */ /* 0x000fe4000fffe1ff */
[----:B------:R-:W-:Y:S03]  /*4dc0*/  @!UP0 UIMAD UR6, UR9, UR41, UR5 ;  /* 0x00000029090682a4 */ /* 0x000fe6000f8e0205 */
[----:B------:R-:W-:Y:S01]  /*4dd0*/  @!UP0 UMOV UR5, UR7 ;  /* 0x0000000700058c82 */ /* 0x000fe20008000000 */
[----:B------:R-:W-:Y:S02]  /*4de0*/  UIMAD UR7, UR15, UR4, UR14 ;  /* 0x000000040f0772a4 */ /* 0x000fe4000f8e020e */
[----:B------:R-:W-:Y:S02]  /*4df0*/  UIMAD UR4, UR54, UR8, UR13 ;  /* 0x00000008360472a4 */ /* 0x000fe4000f8e020d */
[----:B------:R-:W-:Y:S02]  /*4e00*/  UIMAD UR14, UR5, UR15, UR7 ;  /* 0x0000000f050e72a4 */ /* 0x000fe4000f8e0207 */
[----:B------:R-:W-:Y:S11]  /*4e10*/  UIMAD UR13, UR6, UR54, UR4 ;  /* 0x00000036060d72a4 */ /* 0x000ff6000f8e0204 */
[----:B------:R-:W-:Y:S01]  /*4e20*/  @!UPT UIADD3 URZ, UPT, UPT, URZ, URZ, URZ ;  /* 0x000000fffffff290 */ /* 0x000fe2000fffe0ff */
.L_x_92:
[----:B------:R-:W3:Y:S01]  /*4e30*/  @!UP4 LDCU.128 UR8, c[0x0][0xb10] ;  /* 0x00016200ff08c7ac */ /* 0x000ee20008000c00 */
[----:B------:R-:W-:Y:S02]  /*4e40*/  ISETP.NE.U32.AND P0, PT, RZ, UR30, PT ;  /* 0x0000001eff007c0c */ /* 0x000fe4000bf05070 */
[----:B------:R-:W-:Y:S02]  /*4e50*/  SHF.L.U32 R2, R11, 0x1f, RZ ;  /* 0x0000001f0b027819 */ /* 0x000fe400000006ff */
[----:B------:R-:W-:Y:S01]  /*4e60*/  ISETP.NE.AND.EX P0, PT, RZ, UR31, PT, P0 ;  /* 0x0000001fff007c0c */ /* 0x000fe2000bf05300 */
[----:B------:R-:W4:Y:S01]  /*4e70*/  @!UP4 LDCU UR5, c[0x0][0xb0c] ;  /* 0x00016180ff05c7ac */ /* 0x000f220008000800 */
[----:B---3--:R-:W-:Y:S07]  /*4e80*/  UIMAD.WIDE.U32 UR6, UR14, UR8, URZ ;  /* 0x000000080e0672a5 */ /* 0x008fee000f8e00ff */
[----:B------:R-:W-:Y:S01]  /*4e90*/  @!UP4 UMOV UR4, UR7 ;  /* 0x000000070004cc82 */ /* 0x000fe20008000000 */
[----:B----4-:R-:W-:Y:S02]  /*4ea0*/  @!UP4 UISETP.NE.AND UP0, UPT, UR5, 0x1, UPT ;  /* 0x000000010500c88c */ /* 0x010fe4000bf05270 */
[----:B------:R-:W-:Y:S02]  /*4eb0*/  @!UP4 USHF.R.U32.HI UR4, URZ, UR9, UR4 ;  /* 0x00000009ff04c299 */ /* 0x000fe40008011604 */
[----:B------:R-:W-:Y:S02]  /*4ec0*/  UIMAD.WIDE.U32 UR6, UR13, UR11, URZ ;  /* 0x0000000b0d0672a5 */ /* 0x000fe4000f8e00ff */
[----:B------:R-:W-:Y:S02]  /*4ed0*/  @!UP4 USEL UR8, UR14, UR4, !UP0 ;  /* 0x000000040e08c287 */ /* 0x000fe4000c000000 */
[----:B------:R-:W-:Y:S03]  /*4ee0*/  @!UP4 UISETP.NE.AND UP0, UPT, UR10, 0x1, UPT ;  /* 0x000000010a00c88c */ /* 0x000fe6000bf05270 */
[----:B------:R-:W-:Y:S02]  /*4ef0*/  @!UP4 UMOV UR6, UR7 ;  /* 0x000000070006cc82 */ /* 0x000fe40008000000 */
[----:B------:R-:W3:Y:S02]  /*4f00*/  @!UP4 LDCU UR4, c[0x0][0xb20] ;  /* 0x00016400ff04c7ac */ /* 0x000ee40008000800 */
[----:B---3--:R-:W-:Y:S04]  /*4f10*/  @!UP4 USHF.R.U32.HI UR6, URZ, UR4, UR6 ;  /* 0x00000004ff06c299 */ /* 0x008fe80008011606 */
[----:B------:R-:W-:Y:S04]  /*4f20*/  @!UP4 USEL UR6, UR13, UR6, !UP0 ;  /* 0x000000060d06c287 */ /* 0x000fe8000c000000 */
[----:B------:R-:W-:Y:S02]  /*4f30*/  @!UP4 UIADD3 UR4, UPT, UPT, -UR8, UR6, URZ ;  /* 0x000000060804c290 */ /* 0x000fe4000fffe1ff */
[----:B------:R-:W-:Y:S02]  /*4f40*/  @!UP4 UIADD3 UR6, UPT, UPT, UR8, -UR6, URZ ;  /* 0x800000060806c290 */ /* 0x000fe4000fffe0ff */
[----:B------:R-:W-:Y:S02]  /*4f50*/  @!UP4 UIMAD UR14, UR4, UR5, UR14 ;  /* 0x00000005040ec2a4 */ /* 0x000fe4000f8e020e */
[----:B------:R-:W-:Y:S01]  /*4f60*/  @!UP4 UIMAD UR13, UR6, UR10, UR13 ;  /* 0x0000000a060dc2a4 */ /* 0x000fe2000f8e020d */
[----:B------:R-:W-:Y:S11]  /*4f70*/  BRA.U UP1, `(.L_x_93) ;  /* 0x0000000101107547 */ /* 0x000ff6000b800000 */
[----:B------:R-:W-:Y:S04]  /*4f80*/  MOV R3, UR42 ;  /* 0x0000002a00037c02 */ /* 0x000fe80008000f00 */
[----:B------:R-:W-:Y:S04]  /*4f90*/  SHF.L.U32 R3, R3, 0x1f, RZ ;  /* 0x0000001f03037819 */ /* 0x000fe800000006ff */
[----:B------:R-:W3:Y:S02]  /*4fa0*/  SYNCS.PHASECHK.TRANS64.TRYWAIT P1, [UR21+0x148], R3 ;  /* 0x00014803ff0075a7 */ /* 0x000ee40008021115 */
[----:B---3--:R-:W-:Y:S05]  /*4fb0*/  @!P1 BRA `(.L_x_94) ;  /* 0x0000004000189947 */ /* 0x008fea0003800000 */
.L_x_93:
[----:B------:R-:W-:Y:S05]  /*4fc0*/  BRA.U !UP6, `(.L_x_95) ;  /* 0x000000010e387547 */ /* 0x000fea000b800000 */
[----:B------:R-:W-:Y:S01]  /*4fd0*/  UPLOP3.LUT UP2, UPT, UPT, UPT, UP5, 0x80, 0x8 ;  /* 0x000000000008789c */ /* 0x000fe20003f4f050 */
[----:B------:R-:W-:Y:S01]  /*4fe0*/  HFMA2 R117, -RZ, RZ, 0, 5.9604644775390625e-08 ;  /* 0x00000001ff757431 */ /* 0x000fe200000001ff */
[----:B------:R-:W2:Y:S04]  /*4ff0*/  LDCU.64 UR8, c[0x0][0x358] ;  /* 0x00006b00ff0877ac */ /* 0x000ea80008000a00 */
[----:B------:R-:W-:Y:S05]  /*5000*/  PLOP3.LUT P1, PT, PT, PT, UP2, 0x80, 0x8 ;  /* 0x000000000008781c */ /* 0x000fea0003f2f028 */
[----:B------:R-:W3:Y:S01]  /*5010*/  @UP2 LDCU.64 UR4, c[0x0][0x888] ;  /* 0x00011100ff0427ac */ /* 0x000ee20008000a00 */
[----:B------:R-:W-:Y:S04]  /*5020*/  @UP2 UIMAD UR6, UR36, UR30, URZ ;  /* 0x0000001e240622a4 */ /* 0x000fe8000f8e02ff */
[----:B---3--:R-:W-:Y:S06]  /*5030*/  @UP2 UIMAD.WIDE UR4, UR6, 0x4, UR4 ;  /* 0x00000004060428a5 */ /* 0x008fec000f8e0204 */
[----:B------:R-:W-:Y:S02]  /*5040*/  IMAD.U32 R4, RZ, RZ, UR4 ;  /* 0x00000004ff047e24 */ /* 0x000fe4000f8e00ff */
[----:B------:R-:W-:Y:S05]  /*5050*/  IMAD.U32 R5, RZ, RZ, UR5 ;  /* 0x00000005ff057e24 */ /* 0x000fea000f8e00ff */
[----:B--2---:R-:W2:Y:S02]  /*5060*/  @P1 LDG.E R0, desc[UR8][R4.64] ;  /* 0x0000000804001981 */ /* 0x004ea4000c1e1900 */
[----:B--2---:R-:W-:Y:S01]  /*5070*/  @P1 R2UR UR45, R0 ;  /* 0x00000000002d12ca */ /* 0x004fe200000e0000 */
[----:B------:R-:W-:Y:S05]  /*5080*/  IMAD.MOV.U32 R0, RZ, RZ, 0x1 ;  /* 0x00000001ff007424 */ /* 0x000fea00078e00ff */
[----:B------:R-:W-:Y:S08]  /*5090*/  @!P1 PRMT R117, R0, 0x7610, R117 ;  /* 0x0000761000759816 */ /* 0x000ff00000000075 */
[----:B------:R-:W3:Y:S02]  /*50a0*/  @!UP2 LDCU UR45, c[0x0][0x880] ;  /* 0x00011000ff2da7ac */ /* 0x000ee40008000800 */
.L_x_95:
[----:B---3--:R-:W-:Y:S01]  /*50b0*/  @!P0 ISETP.EQ.AND P2, PT, RZ, UR45, PT ;  /* 0x0000002dff008c0c */ /* 0x008fe2000bf42270 */
[----:B------:R-:W-:Y:S01]  /*50c0*/  @!UPT UIADD3 URZ, UPT, UPT, URZ, URZ, URZ ;  /* 0x000000fffffff290 */ /* 0x000fe2000fffe0ff */
[----:B------:R-:W-:Y:S11]  /*50d0*/  @!P0 BRA `(.L_x_96) ;  /* 0x0000000000148947 */ /* 0x000ff60003800000 */
[----:B------:R-:W-:Y:S02]  /*50e0*/  LOP3.LUT P0, RZ, R117, 0xff, RZ, 0xc0, !PT ;  /* 0x000000ff75ff7812 */ /* 0x000fe4000780c0ff */
[----:B------:R-:W-:Y:S04]  /*50f0*/  PLOP3.LUT P2, PT, PT, PT, UP2, 0x80, 0x8 ;  /* 0x000000000008781c */ /* 0x000fe80003f4f028 */
[----:B------:R-:W-:Y:S07]  /*5100*/  PLOP3.LUT P2, PT, P2, PT, PT, 0x8, 0x80 ;  /* 0x000000000080781c */ /* 0x000fee000174e170 */
[----:B------:R-:W-:Y:S11]  /*5110*/  @P0 ISETP.EQ.AND P2, PT, RZ, UR45, PT ;  /* 0x0000002dff000c0c */ /* 0x000ff6000bf42270 */
[----:B------:R-:W-:Y:S02]  /*5120*/  @!UPT UIADD3 URZ, UPT, UPT, URZ, URZ, URZ ;  /* 0x000000fffffff290 */ /* 0x000fe4000fffe0ff */
.L_x_96:
[----:B------:R-:W3:Y:S01]  /*5130*/  SYNCS.PHASECHK.TRANS64.TRYWAIT P0, [UR21+0x138], R2 ;  /* 0x00013802ff0075a7 */ /* 0x000ee20008001115 */
[----:B------:R-:W-:Y:S02]  /*5140*/  ELECT P1, URZ, PT ;  /* 0x0000000000ff782f */ /* 0x000fe40003820000 */
[----:B------:R-:W-:Y:S01]  /*5150*/  IADD3 R10, PT, PT, R10, 0x1, RZ ;  /* 0x000000010a0a7810 */ /* 0x000fe20007ffe0ff */
[----:B---3--:R-:W-:Y:S10]  /*5160*/  @!P0 BRA `(.L_x_97) ;  /* 0x0000003c00c48947 */ /* 0x008ff40003800000 */
.L_x_179:
[----:B------:R-:W-:Y:S01]  /*5170*/  PLOP3.LUT P1, PT, P2, P1, PT, 0xf2, 0x2f ;  /* 0x00000000002f781c */ /* 0x000fe20001723e72 */
[----:B------:R-:W-:Y:S01]  /*5180*/  UMOV UR6, 0x0 ;  /* 0x0000000000067882 */ /* 0x000fe20000000000 */
[----:B------:R-:W-:Y:S01]  /*5190*/  UMOV UR7, 0x10000000 ;  /* 0x1000000000077882 */ /* 0x000fe20000000000 */
[----:B------:R-:W-:Y:S01]  /*51a0*/  UMOV UR12, UR36 ;  /* 0x00000024000c7c82 */ /* 0x000fe20008000000 */
[----:B------:R-:W-:Y:S01]  /*51b0*/  UMOV UR20, UR36 ;  /* 0x0000002400147c82 */ /* 0x000fe20008000000 */
[----:B------:R-:W-:Y:S01]  /*51c0*/  UMOV UR28, UR36 ;  /* 0x00000024001c7c82 */ /* 0x000fe20008000000 */
[----:B------:R-:W-:Y:S02]  /*51d0*/  R2UR UR44, R119 ;  /* 0x00000000772c72ca */ /* 0x000fe400000e0000 */
[----:B------:R-:W-:Y:S05]  /*51e0*/  LOP3.LUT R11, R11, 0x1, RZ, 0x3c, !PT ;  /* 0x000000010b0b7812 */ /* 0x000fea00078e3cff */
[----:B--2---:R-:W-:Y:S01]  /*51f0*/  @!P1 IADD3 R2, P0, PT, R12, 0x580, RZ ;  /* 0x000005800c029810 */ /* 0x004fe20007f1e0ff */
[----:B------:R-:W-:Y:S01]  /*5200*/  VOTEU.ALL UP0, P1 ;  /* 0x0000000000ff7886 */ /* 0x000fe20000800000 */
[----:B------:R-:W-:Y:S02]  /*5210*/  VOTEU.ALL UP1, P1 ;  /* 0x0000000000ff7886 */ /* 0x000fe40000820000 */
[----:B------:R-:W-:Y:S01]  /*5220*/  @!P1 R2UR UR5, R2 ;  /* 0x00000000020592ca */ /* 0x000fe200000e0000 */
[----:B------:R-:W-:Y:S01]  /*5230*/  @!P1 IMAD.X R0, RZ, RZ, R13, P0 ;  /* 0x000000ffff009224 */ /* 0x000fe200000e060d */
[----:B------:R-:W-:Y:S01]  /*5240*/  @!UP0 USHF.L.U32 UR35, UR48, 0x6, URZ ;  /* 0x0000000630238899 */ /* 0x000fe200080006ff */
[----:B------:R-:W-:Y:S01]  /*5250*/  ISETP.NE.AND P0, PT, R10, 0x2, PT ;  /* 0x000000020a00780c */ /* 0x000fe20003f05270 */
[----:B------:R-:W-:Y:S02]  /*5260*/  @!UP0 UIMAD UR34, UR49, 0x70, URZ ;  /* 0x00000070312288a4 */ /* 0x000fe4000f8e02ff */
[----:B------:R-:W-:Y:S01]  /*5270*/  @!P1 R2UR UR4, R0 ;  /* 0x00000000000492ca */ /* 0x000fe200000e0000 */
[----:B------:R-:W-:Y:S01]  /*5280*/  @!UP0 UIADD3 UR32, UPT, UPT, UR21, 0x280, URZ ;  /* 0x0000028015208890 */ /* 0x000fe2000fffe0ff */
[----:B------:R-:W-:Y:S01]  /*5290*/  SEL R0, RZ, 0x1, P0 ;  /* 0x00000001ff007807 */ /* 0x000fe20000000000 */
[----:B------:R-:W-:Y:S01]  /*52a0*/  @!UP0 UIADD3 UR33, UPT, UPT, UR21, 0x130, URZ ;  /* 0x0000013015218890 */ /* 0x000fe2000fffe0ff */
[----:B------:R-:W-:Y:S01]  /*52b0*/  SEL R10, R10, RZ, P0 ;  /* 0x000000ff0a0a7207 */ /* 0x000fe20000000000 */
[----:B------:R-:W-:Y:S01]  /*52c0*/  @!UP0 UIADD3 UR8, UPT, UPT, UR21, 0x680, URZ ;  /* 0x0000068015088890 */ /* 0x000fe2000fffe0ff */
[----:B------:R-:W-:Y:S01]  /*52d0*/  LOP3.LUT R9, R9, R0, RZ, 0x3c, !PT ;  /* 0x0000000009097212 */ /* 0x000fe200078e3cff */
[----:B------:R-:W-:Y:S01]  /*52e0*/  IMAD.U32 R2, RZ, RZ, UR5 ;  /* 0x00000005ff027e24 */ /* 0x000fe2000f8e00ff */
[----:B------:R-:W-:Y:S02]  /*52f0*/  @!UP0 UIADD3 UR10, UPT, UPT, UR34, 0x10, URZ ;  /* 0x00000010220a8890 */ /* 0x000fe4000fffe0ff */
[----:B------:R-:W-:Y:S01]  /*5300*/  UMOV UR9, UR33 ;  /* 0x0000002100097c82 */ /* 0x000fe20008000000 */
[----:B------:R-:W-:Y:S01]  /*5310*/  UMOV UR11, UR35 ;  /* 0x00000023000b7c82 */ /* 0x000fe20008000000 */
[----:B------:R-:W-:Y:S01]  /*5320*/  @!UP0 UIADD3 UR16, UPT, UPT, UR21, 0xa80, URZ ;  /* 0x00000a8015108890 */ /* 0x000fe2000fffe0ff */
[----:B------:R-:W-:Y:S01]  /*5330*/  IMAD.U32 R3, RZ, RZ, UR4 ;  /* 0x00000004ff037e24 */ /* 0x000fe2000f8e00ff */
[----:B------:R-:W-:Y:S01]  /*5340*/  @!P1 R2UR UR4, R2 ;  /* 0x00000000020492ca */ /* 0x000fe200000e0000 */
[----:B------:R-:W-:Y:S01]  /*5350*/  @!UP0 UIADD3 UR18, UPT, UPT, UR34, 0x20, URZ ;  /* 0x0000002022128890 */ /* 0x000fe2000fffe0ff */
[----:B------:R-:W-:Y:S02]  /*5360*/  UMOV UR17, UR33 ;  /* 0x0000002100117c82 */ /* 0x000fe40008000000 */
[----:B------:R-:W-:Y:S01]  /*5370*/  @!P1 R2UR UR5, R3 ;  /* 0x00000000030592ca */ /* 0x000fe200000e0000 */
[----:B------:R-:W-:Y:S01]  /*5380*/  UMOV UR19, UR35 ;  /* 0x0000002300137c82 */ /* 0x000fe20008000000 */
[----:B------:R-:W-:Y:S02]  /*5390*/  @!UP0 UIADD3 UR24, UPT, UPT, UR21, 0xe80, URZ ;  /* 0x00000e8015188890 */ /* 0x000fe4000fffe0ff */
[----:B------:R-:W-:Y:S01]  /*53a0*/  @!UP0 UIADD3 UR26, UPT, UPT, UR34, 0x30, URZ ;  /* 0x00000030221a8890 */ /* 0x000fe2000fffe0ff */
[----:B------:R-:W-:Y:S01]  /*53b0*/  UMOV UR25, UR33 ;  /* 0x0000002100197c82 */ /* 0x000fe20008000000 */
[----:B------:R-:W-:Y:S01]  /*53c0*/  UMOV UR27, UR35 ;  /* 0x00000023001b7c82 */ /* 0x000fe20008000000 */
[----:B------:R-:W-:Y:S02]  /*53d0*/  UIADD3 UR49, UPT, UPT, UR13, UR61, URZ ;  /* 0x0000003d0d317290 */ /* 0x000fe4000fffe0ff */
[----:B------:R-:W-:Y:S04]  /*53e0*/  UIADD3 UR48, UPT, UPT, UR14, UR44, URZ ;  /* 0x0000002c0e307290 */ /* 0x000fe8000fffe0ff */
[----:B------:R2:W-:Y:S01]  /*53f0*/  @!UP1 UTMALDG.3D [UR32], [UR4], desc[UR6] ;  /* 0x00000620040095b4 */ /* 0x0005e20008011000 */
[----:B------:R-:W-:Y:S05]  /*5400*/  VOTEU.ALL UP1, P1 ;  /* 0x0000000000ff7886 */ /* 0x000fea0000820000 */
[----:B------:R3:W-:Y:S01]  /*5410*/  @!UP1 UTMALDG.3D [UR8], [UR4], desc[UR6] ;  /* 0x00000608040095b4 */ /* 0x0007e20008011000 */
[----:B------:R-:W-:Y:S05]  /*5420*/  VOTEU.ALL UP1, P1 ;  /* 0x0000000000ff7886 */ /* 0x000fea0000820000 */
[----:B------:R4:W-:Y:S01]  /*5430*/  @!UP1 UTMALDG.3D [UR16], [UR4], desc[UR6] ;  /* 0x00000610040095b4 */ /* 0x0009e20008011000 */
[----:B------:R-:W-:Y:S05]  /*5440*/  VOTEU.ALL UP1, P1 ;  /* 0x0000000000ff7886 */ /* 0x000fea0000820000 */
[----:B------:R-:W-:Y:S01]  /*5450*/  @!UP1 UTMALDG.3D [UR24], [UR4], desc[UR6] ;  /* 0x00000618040095b4 */ /* 0x000fe20008011000 */
[----:B------:R-:W-:Y:S01]  /*5460*/  VOTEU.ALL UP1, P1 ;  /* 0x0000000000ff7886 */ /* 0x000fe20000820000 */
[----:B--2---:R-:W-:Y:S01]  /*5470*/  UMOV UR36, UR29 ;  /* 0x0000001d00247c82 */ /* 0x004fe20008000000 */
[----:B---3--:R-:W-:Y:S02]  /*5480*/  @!UP0 UIADD3 UR8, UPT, UPT, UR21, 0x1280, URZ ;  /* 0x0000128015088890 */ /* 0x008fe4000fffe0ff */
[----:B------:R-:W-:Y:S02]  /*5490*/  @!UP0 UIADD3 UR10, UPT, UPT, UR34, 0x40, URZ ;  /* 0x00000040220a8890 */ /* 0x000fe4000fffe0ff */
[----:B----4-:R-:W-:Y:S02]  /*54a0*/  @!UP0 UIADD3 UR16, UPT, UPT, UR21, 0x1680, URZ ;  /* 0x0000168015108890 */ /* 0x010fe4000fffe0ff */
[----:B------:R-:W-:Y:S05]  /*54b0*/  @!UP0 UIADD3 UR18, UPT, UPT, UR34, 0x50, URZ ;  /* 0x0000005022128890 */ /* 0x000fea000fffe0ff */
[----:B------:R2:W-:Y:S01]  /*54c0*/  @!UP1 UTMALDG.3D [UR8], [UR4], desc[UR6] ;  /* 0x00000608040095b4 */ /* 0x0005e20008011000 */
[----:B------:R-:W-:Y:S02]  /*54d0*/  UPLOP3.LUT UP1, UPT, UPT, UPT, UPT, 0x80, 0x8 ;  /* 0x000000000008789c */ /* 0x000fe40003f2f070 */
[----:B--2---:R-:W-:Y:S02]  /*54e0*/  @!UP0 UIADD3 UR8, UPT, UPT, UR21, 0x1a80, URZ ;  /* 0x00001a8015088890 */ /* 0x004fe4000fffe0ff */
[----:B------:R-:W-:Y:S01]  /*54f0*/  @!UP0 UIADD3 UR10, UPT, UPT, UR34, 0x60, URZ ;  /* 0x00000060220a8890 */ /* 0x000fe2000fffe0ff */
[----:B------:R-:W-:Y:S05]  /*5500*/  VOTEU.ALL UP0, P1 ;  /* 0x0000000000ff7886 */ /* 0x000fea0000800000 */
[----:B------:R2:W-:Y:S01]  /*5510*/  @!UP0 UTMALDG.3D [UR16], [UR4], desc[UR6] ;  /* 0x00000610040085b4 */ /* 0x0005e20008011000 */
[----:B------:R-:W-:Y:S05]  /*5520*/  VOTEU.ALL UP0, P1 ;  /* 0x0000000000ff7886 */ /* 0x000fea0000800000 */
[----:B------:R2:W-:Y:S01]  /*5530*/  @!UP0 UTMALDG.3D [UR8], [UR4], desc[UR6] ;  /* 0x00000608040085b4 */ /* 0x0005e20008011000 */
[----:B------:R2:W-:Y:S01]  /*5540*/  @!P1 SYNCS.ARRIVE.TRANS64.RED.A0TR RZ, [UR21+0x130], R8 ;  /* 0x00013008ffff99a7 */ /* 0x0005e20008300415 */
[----:B------:R-:W-:Y:S01]  /*5550*/  SYNCS.ARRIVE.TRANS64.RED.A1T0 RZ, [UR50], RZ ;  /* 0x000000ffffff79a7 */ /* 0x000fe20008100432 */
[----:B------:R-:W-:Y:S05]  /*5560*/  BRA.U UP3, `(.L_x_98) ;  /* 0xfffffff103f47547 */ /* 0x000fea000b83ffff */
[----:B------:R-:W-:Y:S07]  /*5570*/  MOV R0, UR21 ;  /* 0x0000001500007c02 */ /* 0x000fee0008000f00 */
.L_x_99:
[----:B---3--:R-:W-:-:S04]  /*5580*/  SHF.L.U32 R2, R11, 0x1f, RZ ;  /* 0x0000001f0b027819 */ /* 0x008fc800000006ff */
[----:B------:R3:W4:Y:S03]  /*5590*/  SYNCS.PHASECHK.TRANS64.TRYWAIT P0, [R0+URZ+0x138], R2 ;  /* 0x00013802000075a7 */ /* 0x00072600080011ff */
[----:B----4-:R-:W-:Y:S05]  /*55a0*/  @!P0 NANOSLEEP.SYNCS 0x989680 ;  /* 0x009896800000895d */ /* 0x010fea0003900000 */
[----:B------:R-:W4:Y:S02]  /*55b0*/  @!P0 SYNCS.PHASECHK.TRANS64 P0, [R0+URZ+0x138], R2 ;  /* 0x00013802000085a7 */ /* 0x000f2400080010ff */
[----:B-12-4-:R-:W-:Y:S05]  /*55c0*/  @P0 EXIT ;  /* 0x000000000000094d */ /* 0x016fea0003800000 */
[----:B------:R-:W-:Y:S05]  /*55d0*/  BRA `(.L_x_99) ;  /* 0xfffffffc00e87947 */ /* 0x000fea000383ffff */
.L_x_90:
[----:B------:R-:W-:-:S06]  /*55e0*/  UISETP.GE.AND UP0, UPT, UR20, 0x4, UPT ;  /* 0x000000041400788c */ /* 0x000fcc000bf06270 */
[----:B------:R-:W-:-:S13]  /*55f0*/  PLOP3.LUT P0, PT, PT, PT, UP0, 0x80, 0x8 ;  /* 0x000000000008781c */ /* 0x000fda0003f0f008 */
[----:B-1----:R-:W-:Y:S05]  /*5600*/  @!P0 EXIT ;  /* 0x000000000000894d */ /* 0x002fea0003800000 */
[----:B------:R-:W-:Y:S01]  /*5610*/  BAR.SYNC.DEFER_BLOCKING 0x6, 0xa0 ;  /* 0x0182800000007b1d */ /* 0x000fe20000010000 */
[--C-:B------:R-:W-:Y:S01]  /*5620*/  SHF.R.U32.HI R116, RZ, 0x4, R125.reuse ;  /* 0x00000004ff747819 */ /* 0x100fe2000001167d */
[C---:B------:R-:W-:Y:S01]  /*5630*/  IMAD.U32 R2, R125.reuse, 0x10000, RZ ;  /* 0x000100007d027824 */ /* 0x040fe200078e00ff */
[----:B------:R-:W-:Y:S01]  /*5640*/  CS2R R122, SRZ ;  /* 0x00000000007a7805 */ /* 0x000fe2000001ff00 */
[----:B------:R-:W-:Y:S01]  /*5650*/  IMAD.SHL.U32 R3, R125, 0x10, RZ ;  /* 0x000000107d037824 */ /* 0x000fe200078e00ff */
[----:B------:R-:W-:Y:S01]  /*5660*/  LOP3.LUT R116, R116, 0x1, RZ, 0xc0, !PT ;  /* 0x0000000174747812 */ /* 0x000fe200078ec0ff */
[----:B------:R-:W-:Y:S02]  /*5670*/  UMOV UR46, 0x400 ;  /* 0x00000400002e7882 */ /* 0x000fe40000000000 */
[----:B------:R-:W1:Y:S01]  /*5680*/  LDC.64 R114, c[0x0][0x8b0] ;  /* 0x00022c00ff727b82 */ /* 0x000e620000000a00 */
[----:B------:R-:W-:Y:S01]  /*5690*/  ULEA UR46, UR50, UR46, 0x18 ;  /* 0x0000002e322e7291 */ /* 0x000fe2000f8ec0ff */
[----:B------:R-:W-:Y:S01]  /*56a0*/  LOP3.LUT R3, R3, 0xf0, RZ, 0xc0, !PT ;  /* 0x000000f003037812 */ /* 0x000fe200078ec0ff */
[----:B------:R-:W-:Y:S01]  /*56b0*/  IMAD.MOV.U32 R124, RZ, RZ, RZ ;  /* 0x000000ffff7c7224 */ /* 0x000fe200078e00ff */
[----:B------:R-:W-:Y:S01]  /*56c0*/  LOP3.LUT R116, R116, 0x60, R125, 0xf8, !PT ;  /* 0x0000006074747812 */ /* 0x000fe200078ef87d */
[----:B------:R-:W-:Y:S01]  /*56d0*/  IMAD.MOV.U32 R121, RZ, RZ, RZ ;  /* 0x000000ffff797224 */ /* 0x000fe200078e00ff */
[----:B------:R-:W-:Y:S01]  /*56e0*/  LOP3.LUT R2, R2, 0x600000, RZ, 0xc0, !PT ;  /* 0x0060000002027812 */ /* 0x000fe200078ec0ff */
[----:B------:R-:W2:Y:S01]  /*56f0*/  LDCU UR59, c[0x0][0x370] ;  /* 0x00006e00ff3b77ac */ /* 0x000ea20008000800 */
[----:B------:R-:W3:Y:S01]  /*5700*/  LDC.64 R112, c[0x0][0x8a8] ;  /* 0x00022a00ff707b82 */ /* 0x000ee20000000a00 */
[----:B------:R-:W-:Y:S01]  /*5710*/  IMAD R116, R116, 0x8, R3 ;  /* 0x0000000874747824 */ /* 0x000fe200078e0203 */
[----:B------:R-:W-:Y:S01]  /*5720*/  LOP3.LUT R125, R125, 0x60, RZ, 0xc0, !PT ;  /* 0x000000607d7d7812 */ /* 0x000fe200078ec0ff */
[----:B------:R-:W4:Y:S01]  /*5730*/  LDCU UR44, c[0x0][0xb0c] ;  /* 0x00016180ff2c77ac */ /* 0x000f220008000800 */
[----:B------:R-:W1:Y:S01]  /*5740*/  LDCU UR40, c[0x0][0xb30] ;  /* 0x00016600ff2877ac */ /* 0x000e620008000800 */
[----:B------:R-:W2:Y:S01]  /*5750*/  LDS R0, [UR46+0x200] ;  /* 0x0002002eff007984 */ /* 0x000ea20008000800 */
[----:B------:R-:W1:Y:S01]  /*5760*/  LDCU.64 UR56, c[0x0][0x888] ;  /* 0x00011100ff3877ac */ /* 0x000e620008000a00 */
[----:B------:R-:W1:Y:S01]  /*5770*/  LDCU.64 UR42, c[0x0][0xb28] ;  /* 0x00016500ff2a77ac */ /* 0x000e620008000a00 */
[----:B------:R-:W1:Y:S01]  /*5780*/  LDCU.64 UR62, c[0x0][0x890] ;  /* 0x00011200ff3e77ac */ /* 0x000e620008000a00 */
[----:B------:R-:W1:Y:S01]  /*5790*/  LDCU.128 UR52, c[0x0][0xb10] ;  /* 0x00016200ff3477ac */ /* 0x000e620008000c00 */
[----:B------:R-:W1:Y:S01]  /*57a0*/  LDCU UR58, c[0x0][0x374] ;  /* 0x00006e80ff3a77ac */ /* 0x000e620008000800 */
[----:B------:R-:W-:Y:S01]  /*57b0*/  UMOV UR39, URZ ;  /* 0x000000ff00277c82 */ /* 0x000fe20008000000 */
[----:B-12-4-:R-:W-:-:S07]  /*57c0*/  IMAD.IADD R2, R0, 0x1, R2 ;  /* 0x0000000100027824 */ /* 0x016fce00078e0202 */
.L_x_118:
[----:B------:R-:W-:Y:S02]  /*57d0*/  LEA R8, R121, UR46, 0x3 ;  /* 0x0000002e79087c11 */ /* 0x000fe4000f8e18ff */
[----:B------:R-:W-:Y:S02]  /*57e0*/  SHF.L.U32 R0, R123, 0x1f, RZ ;  /* 0x0000001f7b007819 */ /* 0x000fe400000006ff */
[----:B-1----:R-:W-:Y:S02]  /*57f0*/  LEA R4, R121, UR46, 0x4 ;  /* 0x0000002e79047c11 */ /* 0x002fe4000f8e20ff */
[----:B------:R-:W1:Y:S02]  /*5800*/  SYNCS.PHASECHK.TRANS64.TRYWAIT P0, [R8+URZ+0x150], R0 ;  /* 0x00015000080075a7 */ /* 0x000e6400080011ff */
[----:B-12---:R-:W-:Y:S05]  /*5810*/  @!P0 BRA `(.L_x_100) ;  /* 0x0000003800308947 */ /* 0x006fea0003800000 */
.L_x_180:
[----:B------:R-:W2:Y:S01]  /*5820*/  LDS.128 R4, [R4+0x1e0] ;  /* 0x0001e00004047984 */ /* 0x000ea20000000c00 */
[----:B------:R-:W-:Y:S01]  /*5830*/  UISETP.GE.AND UP0, UPT, UR41, 0x1, UPT ;  /* 0x000000012900788c */ /* 0x000fe2000bf06270 */
[----:B------:R-:W-:Y:S01]  /*5840*/  @!PT LDS RZ, [RZ] ;  /* 0x00000000fffff984 */ /* 0x000fe20000000800 */
[----:B------:R-:W-:Y:S01]  /*5850*/  @!PT LDS RZ, [RZ] ;  /* 0x00000000fffff984 */ /* 0x000fe20000000800 */
[----:B------:R-:W-:Y:S01]  /*5860*/  @!PT LDS RZ, [RZ] ;  /* 0x00000000fffff984 */ /* 0x000fe20000000800 */
[----:B------:R-:W-:Y:S01]  /*5870*/  @!PT LDS RZ, [RZ] ;  /* 0x00000000fffff984 */ /* 0x000fe20000000800 */
[----:B------:R4:W-:Y:S06]  /*5880*/  MEMBAR.ALL.CTA ;  /* 0x0000000000007992 */ /* 0x0009ec0000008000 */
[----:B----4-:R-:W4:Y:S01]  /*5890*/  FENCE.VIEW.ASYNC.S ;  /* 0x00000000000073c6 */ /* 0x010f220000000000 */
[----:B--2---:R-:W-:Y:S11]  /*58a0*/  LOP3.LUT P0, RZ, R6, 0x1, RZ, 0xc0, !PT ;  /* 0x0000000106ff7812 */ /* 0x004ff6000780c0ff */
[----:B------:R-:W-:Y:S02]  /*58b0*/  @!UPT UIADD3 URZ, UPT, UPT, URZ, URZ, URZ ;  /* 0x000000fffffff290 */ /* 0x000fe4000fffe0ff */
[----:B----4-:R-:W-:Y:S01]  /*58c0*/  VOTEU.ANY UP1, P0 ;  /* 0x0000000000ff7886 */ /* 0x010fe20000020100 */
[----:B------:R-:W-:Y:S01]  /*58d0*/  PLOP3.LUT P0, PT, PT, PT, UP1, 0x80, 0x8 ;  /* 0x000000000008781c */ /* 0x000fe20003f0f018 */
[----:B------:R-:W-:Y:S11]  /*58e0*/  UP2UR UR51, UPR, URZ, 0x2 ;  /* 0x00000002ff337883 */ /* 0x000ff60008000000 */
[----:B------:R-:W-:Y:S01]  /*58f0*/  @!UPT UIADD3 URZ, UPT, UPT, URZ, URZ, URZ ;  /* 0x000000fffffff290 */ /* 0x000fe2000fffe0ff */
[----:B-1----:R-:W-:Y:S02]  /*5900*/  @P0 SHF.R.U32.HI R0, RZ, 0x10, R5 ;  /* 0x00000010ff000819 */ /* 0x002fe40000011605 */
        /* <DEDUP_REMOVED lines=12> */
[----:B------:R-:W2:Y:S01]  /*59d0*/  LDCU UR12, c[0x0][0xb20] ;  /* 0x00016400ff0c77ac */ /* 0x000ea20008000800 */
[----:B------:R-:W-:Y:S02]  /*59e0*/  UIMAD.WIDE.U32 UR4, UR58, UR55, URZ ;  /* 0x000000373a0472a5 */ /* 0x000fe4000f8e00ff */
[----:B------:R-:W-:Y:S02]  /*59f0*/  UIMAD.WIDE.U32 UR6, UR59, UR52, URZ ;  /* 0x000000343b0672a5 */ /* 0x000fe4000f8e00ff */
[----:B------:R-:W-:Y:S02]  /*5a00*/  UISETP.NE.AND UP0, UPT, UR54, 0x1, UPT ;  /* 0x000000013600788c */ /* 0x000fe4000bf05270 */
[----:B------:R-:W-:Y:S02]  /*5a10*/  UIMAD.WIDE.U32 UR8, UR37, UR55, URZ ;  /* 0x00000037250872a5 */ /* 0x000fe4000f8e00ff */
[----:B------:R-:W-:Y:S02]  /*5a20*/  UISETP.NE.AND UP1, UPT, UR44, 0x1, UPT ;  /* 0x000000012c00788c */ /* 0x000fe4000bf25270 */
[----:B------:R-:W-:Y:S02]  /*5a30*/  UIMAD.WIDE.U32 UR10, UR38, UR52, URZ ;  /* 0x00000034260a72a5 */ /* 0x000fe4000f8e00ff */
[----:B------:R-:W-:Y:S01]  /*5a40*/  UISETP.NE.AND UP2, UPT, UR41, 0x1, UPT ;  /* 0x000000012900788c */ /* 0x000fe2000bf45270 */
[----:B------:R-:W-:Y:S02]  /*5a50*/  UMOV UR4, UR5 ;  /* 0x0000000500047c82 */ /* 0x000fe40008000000 */
[----:B--2---:R-:W-:Y:S03]  /*5a60*/  USHF.R.U32.HI UR5, URZ, UR12, UR4 ;  /* 0x0000000cff057299 */ /* 0x004fe60008011604 */
[----:B------:R-:W-:Y:S02]  /*5a70*/  UMOV UR4, UR7 ;  /* 0x0000000700047c82 */ /* 0x000fe40008000000 */
[----:B------:R-:W-:Y:S02]  /*5a80*/  USHF.R.U32.HI UR7, URZ, UR53, UR4 ;  /* 0x00000035ff077299 */ /* 0x000fe40008011604 */
[----:B------:R-:W-:Y:S02]  /*5a90*/  USEL UR4, UR58, UR5, !UP0 ;  /* 0x000000053a047287 */ /* 0x000fe4000c000000 */
[----:B------:R-:W-:Y:S01]  /*5aa0*/  USEL UR7, UR59, UR7, !UP1 ;  /* 0x000000073b077287 */ /* 0x000fe2000c800000 */
[----:B------:R-:W-:Y:S01]  /*5ab0*/  UMOV UR5, UR9 ;  /* 0x0000000900057c82 */ /* 0x000fe20008000000 */
[----:B------:R-:W-:Y:S02]  /*5ac0*/  UIMAD.WIDE.U32 UR8, UR4, UR42, URZ ;  /* 0x0000002a040872a5 */ /* 0x000fe4000f8e00ff */
[----:B------:R-:W-:Y:S03]  /*5ad0*/  USHF.R.U32.HI UR6, URZ, UR12, UR5 ;  /* 0x0000000cff067299 */ /* 0x000fe60008011605 */
[----:B------:R-:W-:Y:S01]  /*5ae0*/  UMOV UR5, UR11 ;  /* 0x0000000b00057c82 */ /* 0x000fe20008000000 */
[----:B------:R-:W-:Y:S02]  /*5af0*/  UIMAD.WIDE.U32 UR10, UR7, UR42, URZ ;  /* 0x0000002a070a72a5 */ /* 0x000fe4000f8e00ff */
[----:B------:R-:W-:Y:S02]  /*5b00*/  USEL UR6, UR37, UR6, !UP0 ;  /* 0x0000000625067287 */ /* 0x000fe4000c000000 */
[----:B------:R-:W-:Y:S01]  /*5b10*/  USHF.R.U32.HI UR5, URZ, UR53, UR5 ;  /* 0x00000035ff057299 */ /* 0x000fe20008011605 */
[----:B------:R-:W-:Y:S02]  /*5b20*/  UMOV UR8, UR9 ;  /* 0x0000000900087c82 */ /* 0x000fe40008000000 */
[----:B------:R-:W-:Y:S01]  /*5b30*/  UMOV UR10, UR11 ;  /* 0x0000000b000a7c82 */ /* 0x000fe20008000000 */
[----:B------:R-:W-:Y:S02]  /*5b40*/  @UP2 USHF.R.U32.HI UR4, URZ, UR43, UR8 ;  /* 0x0000002bff042299 */ /* 0x000fe40008011608 */
[----:B------:R-:W-:Y:S02]  /*5b50*/  @UP2 USHF.R.U32.HI UR7, URZ, UR43, UR10 ;  /* 0x0000002bff072299 */ /* 0x000fe4000801160a */
[----:B------:R-:W-:Y:S02]  /*5b60*/  UIMAD UR4, UR41, UR4, URZ ;  /* 0x00000004290472a4 */ /* 0x000fe4000f8e02ff */
[----:B------:R-:W-:Y:S02]  /*5b70*/  UIMAD.WIDE.U32 UR10, UR6, UR42, URZ ;  /* 0x0000002a060a72a5 */ /* 0x000fe4000f8e00ff */
[----:B------:R-:W-:Y:S02]  /*5b80*/  USEL UR5, UR38, UR5, !UP1 ;  /* 0x0000000526057287 */ /* 0x000fe4000c800000 */
[----:B------:R-:W-:Y:S02]  /*5b90*/  UIMAD UR8, UR41, UR7, URZ ;  /* 0x00000007290872a4 */ /* 0x000fe4000f8e02ff */
[----:B------:R-:W-:Y:S03]  /*5ba0*/  UISETP.GE.AND UP0, UPT, UR6, UR4, UPT ;  /* 0x000000040600728c */ /* 0x000fe6000bf06270 */
[----:B------:R-:W-:Y:S01]  /*5bb0*/  UMOV UR4, UR11 ;  /* 0x0000000b00047c82 */ /* 0x000fe20008000000 */
[----:B------:R-:W-:Y:S02]  /*5bc0*/  UISETP.GE.OR UP0, UPT, UR5, UR8, UP0 ;  /* 0x000000080500728c */ /* 0x000fe40008706670 */
[----:B------:R-:W-:Y:S02]  /*5bd0*/  USHF.R.U32.HI UR4, URZ, UR43, UR4 ;  /* 0x0000002bff047299 */ /* 0x000fe40008011604 */
[----:B------:R-:W-:Y:S02]  /*5be0*/  UIMAD.WIDE.U32 UR8, UR5, UR42, URZ ;  /* 0x0000002a050872a5 */ /* 0x000fe4000f8e00ff */
[----:B------:R-:W-:Y:S02]  /*5bf0*/  USEL UR11, UR6, UR4, !UP2 ;  /* 0x00000004060b7287 */ /* 0x000fe4000d000000 */
[----:B------:R-:W-:Y:S02]  /*5c00*/  UIADD3 UR8, UPT, UPT, -UR5, URZ, URZ ;  /* 0x000000ff05087290 */ /* 0x000fe4000fffe1ff */
[----:B------:R-:W-:Y:S01]  /*5c10*/  UIADD3 UR10, UPT, UPT, -UR11, URZ, URZ ;  /* 0x000000ff0b0a7290 */ /* 0x000fe2000fffe1ff */
[----:B------:R-:W-:Y:S01]  /*5c20*/  @!UP0 UMOV UR4, UR9 ;  /* 0x0000000900048c82 */ /* 0x000fe20008000000 */
[----:B------:R-:W-:Y:S02]  /*5c30*/  UIADD3 UR9, UPT, UPT, -UR6, URZ, URZ ;  /* 0x000000ff06097290 */ /* 0x000fe4000fffe1ff */
[----:B------:R-:W-:Y:S02]  /*5c40*/  @!UP0 USHF.R.U32.HI UR4, URZ, UR43, UR4 ;  /* 0x0000002bff048299 */ /* 0x000fe40008011604 */
[----:B------:R-:W-:Y:S02]  /*5c50*/  UIMAD UR10, UR41, UR10, UR6 ;  /* 0x0000000a290a72a4 */ /* 0x000fe4000f8e0206 */
[----:B------:R-:W-:Y:S04]  /*5c60*/  @!UP0 USEL UR4, UR5, UR4, !UP2 ;  /* 0x0000000405048287 */ /* 0x000fe8000d000000 */
[----:B------:R-:W-:Y:S02]  /*5c70*/  @!UP0 UIMAD UR10, UR7, UR10, UR4 ;  /* 0x0000000a070a82a4 */ /* 0x000fe4000f8e0204 */
[----:B------:R-:W-:Y:S02]  /*5c80*/  @!UP0 UIADD3 UR11, UPT, UPT, UR11, -UR4, URZ ;  /* 0x800000040b0b8290 */ /* 0x000fe4000fffe0ff */
[----:B------:R-:W-:Y:S02]  /*5c90*/  UIMAD UR7, UR44, UR8, UR38 ;  /* 0x000000082c0772a4 */ /* 0x000fe4000f8e0226 */
[----:B------:R-:W-:Y:S02]  /*5ca0*/  @!UP0 UIMAD UR6, UR11, UR41, UR5 ;  /* 0x000000290b0682a4 */ /* 0x000fe4000f8e0205 */
[----:B------:R-:W-:Y:S01]  /*5cb0*/  UIMAD UR4, UR54, UR9, UR37 ;  /* 0x00000009360472a4 */ /* 0x000fe2000f8e0225 */
[----:B------:R-:W-:Y:S02]  /*5cc0*/  @!UP0 UMOV UR5, UR10 ;  /* 0x0000000a00058c82 */ /* 0x000fe40008000000 */
[----:B------:R-:W-:Y:S02]  /*5cd0*/  UIMAD UR38, UR5, UR44, UR7 ;  /* 0x0000002c052672a4 */ /* 0x000fe4000f8e0207 */
[----:B------:R-:W-:Y:S11]  /*5ce0*/  UIMAD UR37, UR6, UR54, UR4 ;  /* 0x00000036062572a4 */ /* 0x000ff6000f8e0204 */
[----:B------:R-:W-:Y:S01]  /*5cf0*/  @!UPT UIADD3 URZ, UPT, UPT, URZ, URZ, URZ ;  /* 0x000000fffffff290 */ /* 0x000fe2000fffe0ff */
.L_x_101:
[----:B------:R-:W-:Y:S01]  /*5d00*/  UISETP.NE.AND UP0, UPT, UR40, 0x1, UPT ;  /* 0x000000012800788c */ /* 0x000fe2000bf05270 */
[----:B------:R-:W-:Y:S01]  /*5d10*/  ISETP.NE.U32.AND P1, PT, R114, RZ, PT ;  /* 0x000000ff7200720c */ /* 0x000fe20003f25070 */
[----:B------:R-:W-:Y:S03]  /*5d20*/  UISETP.NE.U32.AND UP3, UPT, UR62, URZ, UPT ;  /* 0x000000ff3e00728c */ /* 0x000fe6000bf65070 */
[----:B------:R-:W-:Y:S01]  /*5d30*/  ISETP.NE.AND.EX P1, PT, R115, RZ, PT, P1 ;  /* 0x000000ff7300720c */ /* 0x000fe20003f25310 */
[----:B------:R-:W-:Y:S05]  /*5d40*/  UISETP.NE.AND.EX UP3, UPT, UR63, URZ, UPT, UP3 ;  /* 0x000000ff3f00728c */ /* 0x000fea000bf65330 */
[----:B------:R-:W2:Y:S01]  /*5d50*/  @!UP0 LDCU.128 UR12, c[0x0][0xb10] ;  /* 0x00016200ff0c87ac */ /* 0x000ea20008000c00 */
[----:B------:R-:W4:Y:S01]  /*5d60*/  @!UP0 LDCU UR5, c[0x0][0xb0c] ;  /* 0x00016180ff0587ac */ /* 0x000f220008000800 */
[----:B------:R-:W3:Y:S01]  /*5d70*/  @!UP0 LDCU UR10, c[0x0][0xb20] ;  /* 0x00016400ff0a87ac */ /* 0x000ee20008000800 */
[----:B--2---:R-:W-:Y:S02]  /*5d80*/  UIMAD.WIDE.U32 UR8, UR38, UR12, URZ ;  /* 0x0000000c260872a5 */ /* 0x004fe4000f8e00ff */
[----:B------:R-:W-:Y:S02]  /*5d90*/  UIMAD.WIDE.U32 UR6, UR37, UR15, URZ ;  /* 0x0000000f250672a5 */ /* 0x000fe4000f8e00ff */
[----:B------:R-:W-:Y:S03]  /*5da0*/  @!UP0 UISETP.NE.AND UP1, UPT, UR14, 0x1, UPT ;  /* 0x000000010e00888c */ /* 0x000fe6000bf25270 */
[----:B------:R-:W-:Y:S01]  /*5db0*/  @!UP0 UMOV UR4, UR9 ;  /* 0x0000000900048c82 */ /* 0x000fe20008000000 */
[----:B----4-:R-:W-:Y:S02]  /*5dc0*/  @!UP0 UISETP.NE.AND UP2, UPT, UR5, 0x1, UPT ;  /* 0x000000010500888c */ /* 0x010fe4000bf45270 */
[----:B------:R-:W-:Y:S01]  /*5dd0*/  @!UP0 USHF.R.U32.HI UR4, URZ, UR13, UR4 ;  /* 0x0000000dff048299 */ /* 0x000fe20008011604 */
[----:B------:R-:W-:Y:S02]  /*5de0*/  @!UP0 UMOV UR6, UR7 ;  /* 0x0000000700068c82 */ /* 0x000fe40008000000 */
[----:B---3--:R-:W-:Y:S02]  /*5df0*/  @!UP0 USHF.R.U32.HI UR6, URZ, UR10, UR6 ;  /* 0x0000000aff068299 */ /* 0x008fe40008011606 */
[----:B------:R-:W-:Y:S02]  /*5e00*/  @!UP0 USEL UR7, UR38, UR4, !UP2 ;  /* 0x0000000426078287 */ /* 0x000fe4000d000000 */
[----:B------:R-:W-:Y:S04]  /*5e10*/  @!UP0 USEL UR6, UR37, UR6, !UP1 ;  /* 0x0000000625068287 */ /* 0x000fe8000c800000 */
[----:B------:R-:W-:Y:S02]  /*5e20*/  @!UP0 UIADD3 UR4, UPT, UPT, -UR7, UR6, URZ ;  /* 0x0000000607048290 */ /* 0x000fe4000fffe1ff */
[----:B------:R-:W-:Y:S02]  /*5e30*/  @!UP0 UIADD3 UR6, UPT, UPT, UR7, -UR6, URZ ;  /* 0x8000000607068290 */ /* 0x000fe4000fffe0ff */
[----:B------:R-:W-:Y:S02]  /*5e40*/  @!UP0 UIMAD UR38, UR4, UR5, UR38 ;  /* 0x00000005042682a4 */ /* 0x000fe4000f8e0226 */
[----:B------:R-:W-:Y:S01]  /*5e50*/  @!UP0 UIMAD UR37, UR6, UR14, UR37 ;  /* 0x0000000e062582a4 */ /* 0x000fe2000f8e0225 */
[----:B------:R-:W-:Y:S11]  /*5e60*/  BRA.U !UP3, `(.L_x_102) ;  /* 0x000000010b407547 */ /* 0x000ff6000b800000 */
[----:B------:R-:W-:Y:S01]  /*5e70*/  UISETP.NE.U32.AND UP0, UPT, UR56, URZ, UPT ;  /* 0x000000ff3800728c */ /* 0x000fe2000bf05070 */
[----:B------:R-:W-:Y:S01]  /*5e80*/  HFMA2 R117, -RZ, RZ, 0, 5.9604644775390625e-08 ;  /* 0x00000001ff757431 */ /* 0x000fe200000001ff */
[----:B------:R-:W2:Y:S01]  /*5e90*/  LDCU.64 UR8, c[0x0][0x358] ;  /* 0x00006b00ff0877ac */ /* 0x000ea20008000a00 */
[----:B-1----:R-:W-:Y:S01]  /*5ea0*/  IMAD.MOV.U32 R0, RZ, RZ, 0x1 ;  /* 0x00000001ff007424 */ /* 0x002fe200078e00ff */
[----:B------:R-:W-:Y:S06]  /*5eb0*/  UISETP.NE.AND.EX UP0, UPT, UR57, URZ, UPT, UP0 ;  /* 0x000000ff3900728c */ /* 0x000fec000bf05300 */
[----:B------:R-:W-:Y:S05]  /*5ec0*/  PLOP3.LUT P0, PT, PT, PT, UP0, 0x80, 0x8 ;  /* 0x000000000008781c */ /* 0x000fea0003f0f008 */
[----:B------:R-:W1:Y:S01]  /*5ed0*/  @UP0 LDCU.64 UR4, c[0x0][0x888] ;  /* 0x00011100ff0407ac */ /* 0x000e620008000a00 */
[----:B------:R-:W-:Y:S07]  /*5ee0*/  @UP0 UIMAD UR6, UR36, UR62, URZ ;  /* 0x0000003e240602a4 */ /* 0x000fee000f8e02ff */
[----:B------:R-:W-:Y:S01]  /*5ef0*/  @!P0 PRMT R117, R0, 0x7610, R117 ;  /* 0x0000761000758816 */ /* 0x000fe20000000075 */
[----:B-1----:R-:W-:Y:S06]  /*5f00*/  @UP0 UIMAD.WIDE UR4, UR6, 0x4, UR4 ;  /* 0x00000004060408a5 */ /* 0x002fec000f8e0204 */
[----:B------:R-:W-:Y:S02]  /*5f10*/  IMAD.U32 R4, RZ, RZ, UR4 ;  /* 0x00000004ff047e24 */ /* 0x000fe4000f8e00ff */
[----:B------:R-:W-:Y:S05]  /*5f20*/  IMAD.U32 R5, RZ, RZ, UR5 ;  /* 0x00000005ff057e24 */ /* 0x000fea000f8e00ff */
[----:B--2---:R-:W2:Y:S02]  /*5f30*/  @P0 LDG.E R4, desc[UR8][R4.64] ;  /* 0x0000000804040981 */ /* 0x004ea4000c1e1900 */
[----:B--2---:R-:W-:Y:S11]  /*5f40*/  @P0 R2UR UR45, R4 ;  /* 0x00000000042d02ca */ /* 0x004ff600000e0000 */
[----:B------:R-:W-:Y:S03]  /*5f50*/  @!UPT UIADD3 URZ, UPT, UPT, URZ, URZ, URZ ;  /* 0x000000fffffff290 */ /* 0x000fe6000fffe0ff */
[----:B------:R-:W2:Y:S02]  /*5f60*/  @!UP0 LDCU UR45, c[0x0][0x880] ;  /* 0x00011000ff2d87ac */ /* 0x000ea40008000800 */
.L_x_102:
[----:B------:R-:W-:Y:S05]  /*5f70*/  @!P1 BRA `(.L_x_103) ;  /* 0x0000000000249947 */ /* 0x000fea0003800000 */
[----:B------:R-:W-:Y:S01]  /*5f80*/  ISETP.NE.U32.AND P0, PT, R112, RZ, PT ;  /* 0x000000ff7000720c */ /* 0x000fe20003f05070 */
[----:B------:R-:W3:Y:S03]  /*5f90*/  LDCU.64 UR4, c[0x0][0x358] ;  /* 0x00006b00ff0477ac */ /* 0x000ee60008000a00 */
[----:B------:R-:W-:Y:S11]  /*5fa0*/  ISETP.NE.AND.EX P0, PT, R113, RZ, PT, P0 ;  /* 0x000000ff7100720c */ /* 0x000ff60003f05300 */
[----:B------:R-:W-:Y:S02]  /*5fb0*/  @!UPT UIADD3 URZ, UPT, UPT, URZ, URZ, URZ ;  /* 0x000000fffffff290 */ /* 0x000fe4000fffe0ff */
[----:B------:R-:W4:Y:S01]  /*5fc0*/  @P0 LDC.64 R4, c[0x0][0x8a8] ;  /* 0x00022a00ff040b82 */ /* 0x000f220000000a00 */
[----:B-1----:R-:W-:Y:S04]  /*5fd0*/  @P0 IMAD R0, R114, UR36, RZ ;  /* 0x0000002472000c24 */ /* 0x002fe8000f8e02ff */
[----:B----4-:R-:W-:Y:S05]  /*5fe0*/  @P0 IMAD.WIDE R4, R0, 0x4, R4 ;  /* 0x0000000400040825 */ /* 0x010fea00078e0204 */
[----:B---3-5:R3:W5:Y:S02]  /*5ff0*/  @P0 LDG.E R16, desc[UR4][R4.64] ;  /* 0x0000000404100981 */ /* 0x028764000c1e1900 */
[----:B---3--:R-:W4:Y:S02]  /*6000*/  @!P0 LDC R16, c[0x0][0x8a0] ;  /* 0x00022800ff108b82 */ /* 0x008f240000000800 */
.L_x_103:
[----:B------:R-:W-:Y:S01]  /*6010*/  R2UR UR4, R120 ;  /* 0x00000000780472ca */ /* 0x000fe200000e0000 */
[----:B------:R-:W-:Y:S01]  /*6020*/  UPLOP3.LUT UP1, UPT, UPT, UPT, UPT, 0x40, 0x4 ;  /* 0x000000000004789c */ /* 0x000fe20003f2e870 */
[----:B------:R-:W-:Y:S01]  /*6030*/  SHF.L.U32 R3, R124, 0x1f, RZ ;  /* 0x0000001f7c037819 */ /* 0x000fe200000006ff */
[----:B------:R-:W-:Y:S01]  /*6040*/  ULEA UR47, UR39, UR46, 0x3 ;  /* 0x0000002e272f7291 */ /* 0x000fe2000f8e18ff */
[----:B------:R-:W-:Y:S01]  /*6050*/  PLOP3.LUT P3, PT, PT, PT, PT, 0x8, 0x80 ;  /* 0x000000000080781c */ /* 0x000fe20003f6e170 */
[----:B------:R-:W-:Y:S01]  /*6060*/  VIADD R121, R121, 0x1 ;  /* 0x0000000179797836 */ /* 0x000fe20000000000 */
[----:B------:R-:W-:Y:S02]  /*6070*/  CS2R R76, SRZ ;  /* 0x00000000004c7805 */ /* 0x000fe4000001ff00 */
[----:B------:R-:W-:Y:S02]  /*6080*/  CS2R R74, SRZ ;  /* 0x00000000004a7805 */ /* 0x000fe4000001ff00 */
[----:B------:R-:W-:Y:S02]  /*6090*/  CS2R R72, SRZ ;  /* 0x0000000000487805 */ /* 0x000fe4000001ff00 */
[----:B------:R-:W-:Y:S02]  /*60a0*/  CS2R R22, SRZ ;  /* 0x0000000000167805 */ /* 0x000fe4000001ff00 */
[----:B------:R-:W-:Y:S02]  /*60b0*/  CS2R R78, SRZ ;  /* 0x00000000004e7805 */ /* 0x000fe4000001ff00 */
[----:B------:R-:W-:Y:S02]  /*60c0*/  CS2R R18, SRZ ;  /* 0x0000000000127805 */ /* 0x000fe4000001ff00 */
[----:B------:R-:W-:Y:S01]  /*60d0*/  CS2R R80, SRZ ;  /* 0x0000000000507805 */ /* 0x000fe2000001ff00 */
[----:B------:R-:W-:Y:S06]  /*60e0*/  UISETP.NE.AND UP4, UPT, UR4, URZ, UPT ;  /* 0x000000ff0400728c */ /* 0x000fec000bf85270 */
[----:B------:R-:W-:Y:S05]  /*60f0*/  PLOP3.LUT P1, PT, PT, PT, UP4, 0x80, 0x8 ;  /* 0x000000000008781c */ /* 0x000fea0003f2f048 */
[----:B------:R-:W3:Y:S01]  /*6100*/  @UP4 LDCU.64 UR4, c[0x0][0x888] ;  /* 0x00011100ff0447ac */ /* 0x000ee20008000a00 */
[----:B------:R-:W-:Y:S07]  /*6110*/  @UP4 UPLOP3.LUT UP1, UPT, UPT, UPT, UP3, 0x80, 0x8 ;  /* 0x000000000008489c */ /* 0x000fee0003f2f030 */
[----:B------:R-:W-:Y:S01]  /*6120*/  @P1 LOP3.LUT P0, RZ, R117, 0xff, RZ, 0xc0, !PT ;  /* 0x000000ff75ff1812 */ /* 0x000fe2000780c0ff */
[----:B--2---:R-:W-:Y:S02]  /*6130*/  @UP4 UISETP.NE.AND UP2, UPT, UR45, URZ, UPT ;  /* 0x000000ff2d00428c */ /* 0x004fe4000bf45270 */
[----:B---3--:R-:W-:Y:S02]  /*6140*/  @UP4 UISETP.NE.U32.AND UP0, UPT, UR4, URZ, UPT ;  /* 0x000000ff0400428c */ /* 0x008fe4000bf05070 */
[----:B------:R-:W-:Y:S02]  /*6150*/  @UP4 USEL UR4, URZ, 0xffffffff, UP2 ;  /* 0xffffffffff044887 */ /* 0x000fe40009000000 */
[----:B------:R-:W-:Y:S04]  /*6160*/  @UP4 UISETP.NE.AND.EX UP0, UPT, UR5, URZ, UPT, UP0 ;  /* 0x000000ff0500428c */ /* 0x000fe8000bf05300 */
[----:B------:R-:W-:Y:S03]  /*6170*/  @UP4 USEL UR5, URZ, 0xffffffff, UP0 ;  /* 0xffffffffff054887 */ /* 0x000fe60008000000 */
[----:B------:R-:W-:Y:S01]  /*6180*/  @P1 VOTEU.ANY UP0, P0 ;  /* 0x0000000000ff1886 */ /* 0x000fe20000000100 */
[----:B------:R-:W-:Y:S04]  /*6190*/  @UP1 USEL UR4, UR5, UR4, !UP0 ;  /* 0x0000000405041287 */ /* 0x000fe8000c000000 */
[----:B------:R-:W-:Y:S04]  /*61a0*/  @UP4 ULOP3.LUT UR4, UR4, 0x1, URZ, 0xc0, !UPT ;  /* 0x0000000104044892 */ /* 0x000fe8000f8ec0ff */
[----:B------:R-:W-:Y:S06]  /*61b0*/  UISETP.NE.U32.OR UP0, UPT, UR4, 0x1, !UP4 ;  /* 0x000000010400788c */ /* 0x000fec000e705470 */
[----:B------:R-:W-:Y:S11]  /*61c0*/  PLOP3.LUT P0, PT, PT, PT, UP0, 0x80, 0x8 ;  /* 0x000000000008781c */ /* 0x000ff60003f0f008 */
[----:B------:R-:W-:Y:S02]  /*61d0*/  @!UPT UIADD3 URZ, UPT, UPT, URZ, URZ, URZ ;  /* 0x000000fffffff290 */ /* 0x000fe4000fffe0ff */
[----:B-1----:R-:W-:Y:S04]  /*61e0*/  @P0 SHF.L.U32 R0, R122, 0x1f, RZ ;  /* 0x0000001f7a000819 */ /* 0x002fe800000006ff */
[----:B------:R-:W1:Y:S01]  /*61f0*/  @P0 SYNCS.PHASECHK.TRANS64.TRYWAIT P2, [UR46+0x130], R0 ;  /* 0x00013000ff0005a7 */ /* 0x000e62000804112e */
[----:B------:R2:W3:Y:S01]  /*6200*/  SYNCS.PHASECHK.TRANS64.TRYWAIT P1, [UR47+0x170], R3 ;  /* 0x00017003ff0075a7 */ /* 0x0004e2000802112f */
[----:B-1----:R-:W-:Y:S01]  /*6210*/  @P0 PLOP3.LUT P3, PT, P2, PT, PT, 0x8, 0x80 ;  /* 0x000000000080081c */ /* 0x002fe2000176e170 */
[----:B------:R-:W-:Y:S01]  /*6220*/  @!UPT UIADD3 URZ, UPT, UPT, URZ, URZ, URZ ;  /* 0x000000fffffff290 */ /* 0x000fe2000fffe0ff */
[----:B--23--:R-:W-:Y:S11]  /*6230*/  BRA.U !UP0, `(.L_x_104) ;  /* 0x0000000108a47547 */ /* 0x00cff6000b800000 */
[----:B------:R-:W-:Y:S01]  /*6240*/  LOP3.LUT P0, RZ, R117, 0xff, RZ, 0xc0, !PT ;  /* 0x000000ff75ff7812 */ /* 0x000fe2000780c0ff */
[----:B------:R-:W-:Y:S01]  /*6250*/  @!UPT UIADD3 URZ, UPT, UPT, URZ, URZ, URZ ;  /* 0x000000fffffff290 */ /* 0x000fe2000fffe0ff */
[----:B------:R-:W-:Y:S11]  /*6260*/  @!P3 BRA `(.L_x_105) ;  /* 0x00000000000cb947 */ /* 0x000ff60003800000 */
[----:B------:R-:W-:Y:S04]  /*6270*/  SHF.L.U32 R4, R122, 0x1f, RZ ;  /* 0x0000001f7a047819 */ /* 0x000fe800000006ff */
[----:B------:R-:W1:Y:S02]  /*6280*/  SYNCS.PHASECHK.TRANS64.TRYWAIT P2, [UR46+0x130], R4 ;  /* 0x00013004ff0075a7 */ /* 0x000e64000804112e */
[----:B-1----:R-:W-:Y:S05]  /*6290*/  @!P2 BRA `(.L_x_106) ;  /* 0x0000002c00a4a947 */ /* 0x002fea0003800000 */
.L_x_105:
[----:B------:R-:W-:Y:S01]  /*62a0*/  UISETP.NE.U32.AND UP0, UPT, UR56, URZ, UPT ;  /* 0x000000ff3800728c */ /* 0x000fe2000bf05070 */
[----:B------:R-:W-:Y:S01]  /*62b0*/  CS2R R80, SRZ ;  /* 0x0000000000507805 */ /* 0x000fe2000001ff00 */
[----:B------:R-:W-:Y:S01]  /*62c0*/  UISETP.NE.AND UP1, UPT, UR45, URZ, UPT ;  /* 0x000000ff2d00728c */ /* 0x000fe2000bf25270 */
[----:B------:R-:W-:Y:S01]  /*62d0*/  CS2R R18, SRZ ;  /* 0x0000000000127805 */ /* 0x000fe2000001ff00 */
[----:B------:R-:W-:Y:S01]  /*62e0*/  UISETP.NE.AND.EX UP0, UPT, UR57, URZ, UPT, UP0 ;  /* 0x000000ff3900728c */ /* 0x000fe2000bf05300 */
[----:B------:R-:W-:Y:S01]  /*62f0*/  CS2R R78, SRZ ;  /* 0x00000000004e7805 */ /* 0x000fe2000001ff00 */
[----:B------:R-:W-:Y:S01]  /*6300*/  USEL UR4, URZ, 0xffffffff, UP1 ;  /* 0xffffffffff047887 */ /* 0x000fe20008800000 */
[----:B------:R-:W-:Y:S01]  /*6310*/  CS2R R22, SRZ ;  /* 0x0000000000167805 */ /* 0x000fe2000001ff00 */
[----:B------:R-:W-:Y:S01]  /*6320*/  USEL UR5, URZ, 0xffffffff, UP0 ;  /* 0xffffffffff057887 */ /* 0x000fe20008000000 */
[----:B------:R-:W-:Y:S02]  /*6330*/  CS2R R72, SRZ ;  /* 0x0000000000487805 */ /* 0x000fe4000001ff00 */
[----:B------:R-:W-:Y:S01]  /*6340*/  CS2R R74, SRZ ;  /* 0x00000000004a7805 */ /* 0x000fe2000001ff00 */
[----:B------:R-:W-:Y:S01]  /*6350*/  VOTEU.ANY UP0, P0 ;  /* 0x0000000000ff7886 */ /* 0x000fe20000000100 */
[----:B------:R-:W-:Y:S01]  /*6360*/  @UP3 USEL UR4, UR5, UR4, !UP0 ;  /* 0x0000000405043287 */ /* 0x000fe2000c000000 */
[----:B------:R-:W-:Y:S02]  /*6370*/  CS2R R76, SRZ ;  /* 0x00000000004c7805 */ /* 0x000fe4000001ff00 */
[----:B------:R-:W-:Y:S01]  /*6380*/  LOP3.LUT R122, R122, 0x1, RZ, 0x3c, !PT ;  /* 0x000000017a7a7812 */ /* 0x000fe200078e3cff */
[----:B------:R-:W-:Y:S04]  /*6390*/  ULOP3.LUT UR4, UR4, 0x1, URZ, 0xc0, !UPT ;  /* 0x0000000104047892 */ /* 0x000fe8000f8ec0ff */
[----:B------:R-:W-:Y:S02]  /*63a0*/  UISETP.NE.U32.AND UP0, UPT, UR4, 0x1, UPT ;  /* 0x000000010400788c */ /* 0x000fe4000bf05070 */
[----:B------:R-:W-:Y:S04]  /*63b0*/  UIADD3 UR4, UPT, UPT, UR46, 0x138, URZ ;  /* 0x000001382e047890 */ /* 0x000fe8000fffe0ff */
[----:B------:R-:W-:Y:S01]  /*63c0*/  PLOP3.LUT P0, PT, PT, PT, UP0, 0x80, 0x8 ;  /* 0x000000000008781c */ /* 0x000fe20003f0f008 */
[----:B------:R-:W-:Y:S11]  /*63d0*/  UPRMT UR4, UR50, 0x654, UR4 ;  /* 0x0000065432047896 */ /* 0x000ff60008000004 */
[----:B------:R-:W-:Y:S01]  /*63e0*/  @!UPT UIADD3 URZ, UPT, UPT, URZ, URZ, URZ ;  /* 0x000000fffffff290 */ /* 0x000fe2000fffe0ff */
[----:B------:R2:W3:Y:S04]  /*63f0*/  @P0 LDS.64 R80, [R116+UR46+0x280] ;  /* 0x0002802e74500984 */ /* 0x0004e80008000a00 */
[----:B------:R2:W1:Y:S04]  /*6400*/  @P0 LDS.64 R18, [R116+UR46+0x680] ;  /* 0x0006802e74120984 */ /* 0x0004680008000a00 */
[----:B------:R2:W1:Y:S04]  /*6410*/  @P0 LDS.64 R78, [R116+UR46+0xa80] ;  /* 0x000a802e744e0984 */ /* 0x0004680008000a00 */
[----:B------:R2:W1:Y:S04]  /*6420*/  @P0 LDS.64 R22, [R116+UR46+0xe80] ;  /* 0x000e802e74160984 */ /* 0x0004680008000a00 */
[----:B------:R2:W1:Y:S04]  /*6430*/  @P0 LDS.64 R72, [R116+UR46+0x1280] ;  /* 0x0012802e74480984 */ /* 0x0004680008000a00 */
[----:B------:R2:W1:Y:S04]  /*6440*/  @P0 LDS.64 R74, [R116+UR46+0x1680] ;  /* 0x0016802e744a0984 */ /* 0x0004680008000a00 */
[----:B------:R2:W1:Y:S01]  /*6450*/  @P0 LDS.64 R76, [R116+UR46+0x1a80] ;  /* 0x001a802e744c0984 */ /* 0x0004620008000a00 */
[----:B------:R-:W-:Y:S01]  /*6460*/  @!PT LDS RZ, [RZ] ;  /* 0x00000000fffff984 */ /* 0x000fe20000000800 */
[----:B------:R-:W-:Y:S01]  /*6470*/  @!PT LDS RZ, [RZ] ;  /* 0x00000000fffff984 */ /* 0x000fe20000000800 */
[----:B------:R-:W-:Y:S01]  /*6480*/  @!PT LDS RZ, [RZ] ;  /* 0x00000000fffff984 */ /* 0x000fe20000000800 */
[----:B------:R-:W-:Y:S01]  /*6490*/  @!PT LDS RZ, [RZ] ;  /* 0x00000000fffff984 */ /* 0x000fe20000000800 */
[----:B------:R4:W-:Y:S06]  /*64a0*/  MEMBAR.ALL.CTA ;  /* 0x0000000000007992 */ /* 0x0009ec0000008000 */
[----:B----4-:R-:W4:Y:S02]  /*64b0*/  FENCE.VIEW.ASYNC.S ;  /* 0x00000000000073c6 */ /* 0x010f240000000000 */
[----:B----4-:R-:W-:Y:S01]  /*64c0*/  SYNCS.ARRIVE.TRANS64.RED.A1T0 RZ, [UR4], RZ ;  /* 0x000000ffffff79a7 */ /* 0x010fe20008100404 */
.L_x_104:
[----:B------:R-:W-:Y:S05]  /*64d0*/  @P1 BRA `(.L_x_107) ;  /* 0x0000000000081947 */ /* 0x000fea0003800000 */
[----:B------:R-:W4:Y:S02]  /*64e0*/  SYNCS.PHASECHK.TRANS64.TRYWAIT P0, [UR47+0x170], R3 ;  /* 0x00017003ff0075a7 */ /* 0x000f24000800112f */
[----:B----4-:R-:W-:Y:S05]  /*64f0*/  @!P0 BRA `(.L_x_108) ;  /* 0x0000002c00248947 */ /* 0x010fea0003800000 */
.L_x_107:
[----:B------:R-:W-:Y:S04]  /*6500*/  ULEA.HI UR4, UR39, UR39, URZ, 0x1 ;  /* 0x0000002727047291 */ /* 0x000fe8000f8f08ff */
[----:B------:R-:W-:Y:S02]  /*6510*/  USHF.R.U32.HI UR5, URZ, 0x1, UR4 ;  /* 0x00000001ff057899 */ /* 0x000fe40008011604 */
[----:B------:R-:W-:Y:S04]  /*6520*/  ULOP3.LUT UR4, UR4, 0xffe, URZ, 0xc0, !UPT ;  /* 0x00000ffe04047892 */ /* 0x000fe8000f8ec0ff */
[----:B------:R-:W-:Y:S01]  /*6530*/  UIADD3 UR4, UPT, UPT, -UR4, UR39, URZ ;  /* 0x0000002704047290 */ /* 0x000fe2000fffe1ff */
[----:B-1----:R-:W-:Y:S04]  /*6540*/  IMAD.U32 R0, RZ, RZ, UR5 ;  /* 0x00000005ff007e24 */ /* 0x002fe8000f8e00ff */
[----:B------:R-:W-:Y:S01]  /*6550*/  IMAD R0, R0, 0x70, R2 ;  /* 0x0000007000007824 */ /* 0x000fe200078e0202 */
[----:B------:R-:W-:Y:S05]  /*6560*/  MOV R17, UR4 ;  /* 0x0000000400117c02 */ /* 0x000fea0008000f00 */
[----:B------:R-:W-:Y:S05]  /*6570*/  IMAD R17, R17, 0x100000, R0 ;  /* 0x0010000011117824 */ /* 0x000fea00078e0200 */
[----:B------:R-:W-:Y:S04]  /*6580*/  SHF.R.U32.HI R0, RZ, 0x15, R17 ;  /* 0x00000015ff007819 */ /* 0x000fe80000011611 */
[----:B------:R-:W-:Y:S11]  /*6590*/  LOP3.LUT P0, RZ, R0, 0x3, R118, 0x48, !PT ;  /* 0x0000000300ff7812 */ /* 0x000ff60007804876 */
[----:B------:R-:W-:Y:S02]  /*65a0*/  @!UPT UIADD3 URZ, UPT, UPT, URZ, URZ, URZ ;  /* 0x000000fffffff290 */ /* 0x000fe4000fffe0ff */
[----:B------:R-:W-:Y:S05]  /*65b0*/  @!P0 BRA `(.L_x_109) ;  /* 0x0000000000408947 */ /* 0x000fea0003800000 */
[----:B------:R-:W1:Y:S01]  /*65c0*/  LDCU.64 UR8, c[0x4][0x68] ;  /* 0x01000d00ff0877ac */ /* 0x000e620008000a00 */
[----:B------:R-:W-:Y:S01]  /*65d0*/  MOV R15, 0x0 ;  /* 0x00000000000f7802 */ /* 0x000fe20000000f00 */
[----:B------:R-:W-:Y:S02]  /*65e0*/  HFMA2 R12, -RZ, RZ, 0, 5.9604644775390625e-08 ;  /* 0x00000001ff0c7431 */ /* 0x000fe400000001ff */
[----:B------:R-:W-:Y:S02]  /*65f0*/  IMAD.MOV.U32 R8, RZ, RZ, 0x192 ;  /* 0x00000192ff087424 */ /* 0x000fe400078e00ff */
[----:B------:R-:W-:Y:S01]  /*6600*/  IMAD.MOV.U32 R13, RZ, RZ, RZ ;  /* 0x000000ffff0d7224 */ /* 0x000fe200078e00ff */
[----:B------:R-:W2:Y:S01]  /*6610*/  LDCU.64 UR6, c[0x4][0x70] ;  /* 0x01000e00ff0677ac */ /* 0x000ea20008000a00 */
[----:B------:R-:W3:Y:S01]  /*6620*/  LDC.64 R14, c[0x4][R15] ;  /* 0x010000000f0e7b82 */ /* 0x000ee20000000a00 */
[----:B------:R-:W4:Y:S01]  /*6630*/  LDCU.64 UR4, c[0x4][0x8] ;  /* 0x01000100ff0477ac */ /* 0x000f220008000a00 */
[----:B-1----:R-:W-:Y:S01]  /*6640*/  MOV R5, UR9 ;  /* 0x0000000900057c02 */ /* 0x002fe20008000f00 */
[----:B------:R-:W-:Y:S01]  /*6650*/  IMAD.U32 R4, RZ, RZ, UR8 ;  /* 0x00000008ff047e24 */ /* 0x000fe2000f8e00ff */
[----:B--2---:R-:W-:Y:S01]  /*6660*/  MOV R7, UR7 ;  /* 0x0000000700077c02 */ /* 0x004fe20008000f00 */
[----:B------:R-:W-:Y:S01]  /*6670*/  IMAD.U32 R6, RZ, RZ, UR6 ;  /* 0x00000006ff067e24 */ /* 0x000fe2000f8e00ff */
[----:B----4-:R-:W-:Y:S01]  /*6680*/  MOV R11, UR5 ;  /* 0x00000005000b7c02 */ /* 0x010fe20008000f00 */
[----:B------:R-:W-:Y:S02]  /*6690*/  IMAD.U32 R10, RZ, RZ, UR4 ;  /* 0x00000004ff0a7e24 */ /* 0x000fe4000f8e00ff */
[----:B------:R-:W-:Y:S07]  /*66a0*/  LEPC R20, `(.L_x_109) ;  /* 0x000000001014794e */ /* 0x000fee0000000000 */
[----:B---3-5:R-:W-:Y:S05]  /*66b0*/  CALL.ABS.NOINC R14 ;  /* 0x000000000e007343 */ /* 0x028fea0003c00000 */
.L_x_109:
[----:B------:R-:W-:Y:S05]  /*66c0*/  WARPSYNC.ALL ;  /* 0x0000000000007948 */ /* 0x000fea0003800000 */
[C---:B------:R-:W-:Y:S01]  /*66d0*/  R2UR UR4, R17.reuse ;  /* 0x00000000110472ca */ /* 0x040fe200000e0000 */
[----:B------:R-:W-:Y:S05]  /*66e0*/  VIADD R0, R17, 0x10 ;  /* 0x0000001011007836 */ /* 0x000fea0000000000 */
[----:B------:R-:W-:Y:S04]  /*66f0*/  SHF.R.U32.HI R0, RZ, 0x15, R0 ;  /* 0x00000015ff007819 */ /* 0x000fe80000011600 */
[----:B------:R-:W-:Y:S03]  /*6700*/  LOP3.LUT P0, RZ, R0, 0x3, R118, 0x48, !PT ;  /* 0x0000000300ff7812 */ /* 0x000fe60007804876 */
[----:B------:R-:W1:Y:S01]  /*6710*/  LDTM.16dp32bit_t0_t15.x8 R64, tmem[UR4] ;  /* 0x00000004004079ee */ /* 0x000e620008980000 */
[----:B------:R-:W1:Y:S09]  /*6720*/  LDTM.16dp32bit_t16_t31.x8 R64, tmem[UR4+0x8] ;  /* 0x00000804004079ee */ /* 0x000e7200089a0000 */
[----:B-1----:R-:W-:Y:S05]  /*6730*/  @!P0 BRA `(.L_x_110) ;  /* 0x0000000000408947 */ /* 0x002fea0003800000 */
        /* <DEDUP_REMOVED lines=16> */
.L_x_110:
[----:B------:R-:W-:Y:S05]  /*6840*/  WARPSYNC.ALL ;  /* 0x0000000000007948 */ /* 0x000fea0003800000 */
[C---:B------:R-:W-:Y:S01]  /*6850*/  R2UR UR4, R17.reuse ;  /* 0x00000000110472ca */ /* 0x040fe200000e0000 */
[----:B------:R-:W-:Y:S05]  /*6860*/  VIADD R0, R17, 0x20 ;  /* 0x0000002011007836 */ /* 0x000fea0000000000 */
[----:B------:R-:W-:Y:S04]  /*6870*/  SHF.R.U32.HI R0, RZ, 0x15, R0 ;  /* 0x00000015ff007819 */ /* 0x000fe80000011600 */
[----:B------:R-:W-:Y:S03]  /*6880*/  LOP3.LUT P0, RZ, R0, 0x3, R118, 0x48, !PT ;  /* 0x0000000300ff7812 */ /* 0x000fe60007804876 */
[----:B------:R-:W1:Y:S01]  /*6890*/  LDTM.16dp32bit_t0_t15.x8 R56, tmem[UR4+0x10] ;  /* 0x00001004003879ee */ /* 0x000e620008980000 */
        /* <DEDUP_REMOVED lines=18> */
.L_x_111:
        /* <DEDUP_REMOVED lines=24> */
.L_x_112:
        /* <DEDUP_REMOVED lines=24> */
.L_x_113:
        /* <DEDUP_REMOVED lines=24> */
.L_x_114:
        /* <DEDUP_REMOVED lines=24> */
.L_x_115:
[----:B------:R-:W-:Y:S01]  /*6fc0*/  ISETP.NE.AND P0, PT, R125, RZ, PT ;  /* 0x000000ff7d00720c */ /* 0x000fe20003f05270 */
[----:B------:R-:W-:Y:S05]  /*6fd0*/  WARPSYNC.ALL ;  /* 0x0000000000007948 */ /* 0x000fea0003800000 */
[C---:B----45:R-:W-:Y:S01]  /*6fe0*/  IMAD R64, R16.reuse, R64, RZ ;  /* 0x0000004010407224 */ /* 0x070fe200078e02ff */
[----:B------:R-:W-:Y:S01]  /*6ff0*/  R2UR UR4, R17 ;  /* 0x00000000110472ca */ /* 0x000fe200000e0000 */
[----:B------:R-:W-:Y:S01]  /*7000*/  IMAD R65, R16, R65, RZ ;  /* 0x0000004110417224 */ /* 0x000fe200078e02ff */
[----:B---3--:R-:W-:Y:S01]  /*7010*/  PRMT R0, R80, 0x8880, RZ ;  /* 0x0000888050007816 */ /* 0x008fe200000000ff */
[----:B------:R-:W-:Y:S01]  /*7020*/  IMAD R68, R16, R68, RZ ;  /* 0x0000004410447224 */ /* 0x000fe200078e02ff */
[----:B------:R-:W-:Y:S01]  /*7030*/  SHF.L.U32 R3, R80, 0x10, RZ ;  /* 0x0000001050037819 */ /* 0x000fe200000006ff */
[----:B------:R-:W-:Y:S01]  /*7040*/  IMAD R69, R16, R69, RZ ;  /* 0x0000004510457224 */ /* 0x000fe200078e02ff */
[----:B------:R-:W-:Y:S01]  /*7050*/  SHF.L.U32 R89, R80, 0x8, RZ ;  /* 0x0000000850597819 */ /* 0x000fe200000006ff */
[----:B------:R-:W-:Y:S01]  /*7060*/  IMAD R64, R0, UR45, R64 ;  /* 0x0000002d00407c24 */ /* 0x000fe2000f8e0240 */
[----:B------:R-:W-:Y:S01]  /*7070*/  SHF.R.S32.HI R3, RZ, 0x18, R3 ;  /* 0x00000018ff037819 */ /* 0x000fe20000011403 */
[C---:B------:R-:W-:Y:S01]  /*7080*/  IMAD R56, R16.reuse, R56, RZ ;  /* 0x0000003810387224 */ /* 0x040fe200078e02ff */
[C---:B------:R-:W-:Y:S01]  /*7090*/  PRMT R86, R81.reuse, 0x8880, RZ ;  /* 0x0000888051567816 */ /* 0x040fe200000000ff */
[C---:B------:R-:W-:Y:S01]  /*70a0*/  IMAD R57, R16.reuse, R57, RZ ;  /* 0x0000003910397224 */ /* 0x040fe200078e02ff */
[----:B------:R-:W-:Y:S01]  /*70b0*/  SHF.R.S32.HI R0, RZ, 0x18, R89 ;  /* 0x00000018ff007819 */ /* 0x000fe20000011459 */
[----:B------:R-:W-:Y:S01]  /*70c0*/  LDTM.16dp32bit_t0_t15.x8 R4, tmem[UR4+0x60] ;  /* 0x00006004000479ee */ /* 0x000fe20008980000 */
[----:B------:R-:W1:Y:S01]  /*70d0*/  LDTM.16dp32bit_t16_t31.x8 R4, tmem[UR4+0x68] ;  /* 0x00006804000479ee */ /* 0x000e6200089a0000 */
[----:B------:R-:W-:Y:S01]  /*70e0*/  SHF.R.S32.HI R12, RZ, 0x18, R80 ;  /* 0x00000018ff0c7819 */ /* 0x000fe20000011450 */
[C---:B------:R-:W-:Y:S01]  /*70f0*/  IMAD R66, R16.reuse, R66, RZ ;  /* 0x0000004210427224 */ /* 0x040fe200078e02ff */
[C---:B------:R-:W-:Y:S01]  /*7100*/  SHF.L.U32 R13, R81.reuse, 0x10, RZ ;  /* 0x00000010510d7819 */ /* 0x040fe200000006ff */
[----:B------:R-:W-:Y:S01]  /*7110*/  IMAD R67, R16, R67, RZ ;  /* 0x0000004310437224 */ /* 0x000fe200078e02ff */
[----:B------:R-:W-:Y:S01]  /*7120*/  SHF.L.U32 R14, R81, 0x8, RZ ;  /* 0x00000008510e7819 */ /* 0x000fe200000006ff */
[----:B------:R-:W-:Y:S01]  /*7130*/  IMAD R65, R3, UR45, R65 ;  /* 0x0000002d03417c24 */ /* 0x000fe2000f8e0241 */
[----:B------:R-:W-:Y:S01]  /*7140*/  SHF.R.S32.HI R13, RZ, 0x18, R13 ;  /* 0x00000018ff0d7819 */ /* 0x000fe2000001140d */
[----:B------:R-:W-:Y:S01]  /*7150*/  IMAD.MOV.U32 R3, RZ, RZ, R86 ;  /* 0x000000ffff037224 */ /* 0x000fe200078e0056 */
[----:B------:R-:W-:Y:S01]  /*7160*/  PRMT R111, R18, 0x8880, RZ ;  /* 0x00008880126f7816 */ /* 0x000fe200000000ff */
[----:B------:R-:W-:Y:S01]  /*7170*/  IMAD R66, R0, UR45, R66 ;  /* 0x0000002d00427c24 */ /* 0x000fe2000f8e0242 */
[----:B------:R-:W-:Y:S01]  /*7180*/  SHF.R.S32.HI R14, RZ, 0x18, R14 ;  /* 0x00000018ff0e7819 */ /* 0x000fe2000001140e */
[----:B------:R-:W-:Y:S01]  /*7190*/  IMAD R67, R12, UR45, R67 ;  /* 0x0000002d0c437c24 */ /* 0x000fe2000f8e0243 */
[----:B------:R-:W-:Y:S01]  /*71a0*/  SHF.R.S32.HI R15, RZ, 0x18, R81 ;  /* 0x00000018ff0f7819 */ /* 0x000fe20000011451 */
[----:B------:R-:W-:Y:S01]  /*71b0*/  IMAD R70, R16, R70, RZ ;  /* 0x0000004610467224 */ /* 0x000fe200078e02ff */
[----:B------:R-:W-:Y:S01]  /*71c0*/  SHF.L.U32 R109, R18, 0x8, RZ ;  /* 0x00000008126d7819 */ /* 0x000fe200000006ff */
[----:B------:R-:W-:Y:S01]  /*71d0*/  IMAD R68, R3, UR45, R68 ;  /* 0x0000002d03447c24 */ /* 0x000fe2000f8e0244 */
[C---:B------:R-:W-:Y:S01]  /*71e0*/  PRMT R108, R19.reuse, 0x8880, RZ ;  /* 0x00008880136c7816 */ /* 0x040fe200000000ff */
[----:B------:R-:W-:Y:S01]  /*71f0*/  IMAD R71, R16, R71, RZ ;  /* 0x0000004710477224 */ /* 0x000fe200078e02ff */
[----:B------:R-:W-:Y:S01]  /*7200*/  SHF.R.S32.HI R17, RZ, 0x18, R18 ;  /* 0x00000018ff117819 */ /* 0x000fe20000011412 */
[----:B------:R-:W-:Y:S01]  /*7210*/  IMAD.U32 R110, R18, 0x10000, RZ ;  /* 0x00010000126e7824 */ /* 0x000fe200078e00ff */
[----:B------:R-:W-:Y:S01]  /*7220*/  SHF.L.U32 R106, R19, 0x10, RZ ;  /* 0x00000010136a7819 */ /* 0x000fe200000006ff */
[----:B------:R-:W-:Y:S01]  /*7230*/  IMAD R69, R13, UR45, R69 ;  /* 0x0000002d0d457c24 */ /* 0x000fe2000f8e0245 */
[----:B------:R-:W-:Y:S01]  /*7240*/  SHF.L.U32 R104, R19, 0x8, RZ ;  /* 0x0000000813687819 */ /* 0x000fe200000006ff */
[----:B------:R-:W-:Y:S01]  /*7250*/  IMAD R70, R14, UR45, R70 ;  /* 0x0000002d0e467c24 */ /* 0x000fe2000f8e0246 */
[----:B------:R-:W-:Y:S01]  /*7260*/  SHF.R.S32.HI R3, RZ, 0x18, R110 ;  /* 0x00000018ff037819 */ /* 0x000fe2000001146e */
[----:B------:R-:W-:Y:S01]  /*7270*/  IMAD.MOV.U32 R0, RZ, RZ, R111 ;  /* 0x000000ffff007224 */ /* 0x000fe200078e006f */
[----:B------:R-:W-:Y:S01]  /*7280*/  SHF.R.S32.HI R12, RZ, 0x18, R106 ;  /* 0x00000018ff0c7819 */ /* 0x000fe2000001146a */
[----:B------:R-:W-:Y:S01]  /*7290*/  IMAD R71, R15, UR45, R71 ;  /* 0x0000002d0f477c24 */ /* 0x000fe2000f8e0247 */
[----:B------:R-:W-:Y:S01]  /*72a0*/  PRMT R107, R78, 0x8880, RZ ;  /* 0x000088804e6b7816 */ /* 0x000fe200000000ff */
[----:B------:R-:W-:Y:S01]  /*72b0*/  IMAD R56, R0, UR45, R56 ;  /* 0x0000002d00387c24 */ /* 0x000fe2000f8e0238 */
[----:B------:R-:W-:Y:S01]  /*72c0*/  SHF.R.S32.HI R0, RZ, 0x18, R109 ;  /* 0x00000018ff007819 */ /* 0x000fe2000001146d */
[C---:B------:R-:W-:Y:S01]  /*72d0*/  IMAD R58, R16.reuse, R58, RZ ;  /* 0x0000003a103a7224 */ /* 0x040fe200078e02ff */
[----:B------:R-:W-:Y:S01]  /*72e0*/  SHF.R.S32.HI R13, RZ, 0x18, R104 ;  /* 0x00000018ff0d7819 */ /* 0x000fe20000011468 */
[C---:B------:R-:W-:Y:S01]  /*72f0*/  IMAD R59, R16.reuse, R59, RZ ;  /* 0x0000003b103b7224 */ /* 0x040fe200078e02ff */
[----:B------:R-:W-:Y:S01]  /*7300*/  SHF.R.S32.HI R18, RZ, 0x18, R19 ;  /* 0x00000018ff127819 */ /* 0x000fe20000011413 */
[----:B------:R-:W-:Y:S01]  /*7310*/  IMAD R57, R3, UR45, R57 ;  /* 0x0000002d03397c24 */ /* 0x000fe2000f8e0239 */
[----:B------:R-:W-:Y:S01]  /*7320*/  MOV R3, R108 ;  /* 0x0000006c00037202 */ /* 0x000fe20000000f00 */
[----:B------:R-:W-:Y:S01]  /*7330*/  IMAD R60, R16, R60, RZ ;  /* 0x0000003c103c7224 */ /* 0x000fe200078e02ff */
[----:B------:R-:W-:Y:S01]  /*7340*/  SHF.L.U32 R105, R78, 0x10, RZ ;  /* 0x000000104e697819 */ /* 0x000fe200000006ff */
[----:B------:R-:W-:Y:S01]  /*7350*/  IMAD R58, R0, UR45, R58 ;  /* 0x0000002d003a7c24 */ /* 0x000fe2000f8e023a */
[----:B------:R-:W-:Y:S01]  /*7360*/  MOV R0, R107 ;  /* 0x0000006b00007202 */ /* 0x000fe20000000f00 */
[C---:B------:R-:W-:Y:S01]  /*7370*/  IMAD R61, R16.reuse, R61, RZ ;  /* 0x0000003d103d7224 */ /* 0x040fe200078e02ff */
[----:B------:R-:W-:Y:S01]  /*7380*/  PRMT R98, R79, 0x8880, RZ ;  /* 0x000088804f627816 */ /* 0x000fe200000000ff */
[----:B------:R-:W-:Y:S01]  /*7390*/  IMAD R59, R17, UR45, R59 ;  /* 0x0000002d113b7c24 */ /* 0x000fe2000f8e023b */
[----:B------:R-:W-:Y:S01]  /*73a0*/  SHF.R.S32.HI R19, RZ, 0x18, R78 ;  /* 0x00000018ff137819 */ /* 0x000fe2000001144e */
[C---:B------:R-:W-:Y:S01]  /*73b0*/  IMAD R62, R16.reuse, R62, RZ ;  /* 0x0000003e103e7224 */ /* 0x040fe200078e02ff */
[----:B------:R-:W-:Y:S01]  /*73c0*/  SHF.L.U32 R97, R79, 0x10, RZ ;  /* 0x000000104f617819 */ /* 0x000fe200000006ff */
[----:B------:R-:W-:Y:S01]  /*73d0*/  IMAD R60, R3, UR45, R60 ;  /* 0x0000002d033c7c24 */ /* 0x000fe2000f8e023c */
[----:B------:R-:W-:Y:S01]  /*73e0*/  SHF.R.S32.HI R3, RZ, 0x18, R105 ;  /* 0x00000018ff037819 */ /* 0x000fe20000011469 */
[----:B------:R-:W-:Y:S01]  /*73f0*/  IMAD R63, R16, R63, RZ ;  /* 0x0000003f103f7224 */ /* 0x000fe200078e02ff */
[----:B------:R-:W-:Y:S01]  /*7400*/  SHF.L.U32 R95, R79, 0x8, RZ ;  /* 0x000000084f5f7819 */ /* 0x000fe200000006ff */
[----:B------:R-:W-:Y:S01]  /*7410*/  IMAD.SHL.U32 R103, R78, 0x100, RZ ;  /* 0x000001004e677824 */ /* 0x000fe200078e00ff */
[----:B------:R-:W-:Y:S01]  /*7420*/  PRMT R102, R22, 0x8880, RZ ;  /* 0x0000888016667816 */ /* 0x000fe200000000ff */
[----:B------:R-:W-:Y:S01]  /*7430*/  IMAD R61, R12, UR45, R61 ;  /* 0x0000002d0c3d7c24 */ /* 0x000fe2000f8e023d */
[----:B------:R-:W-:Y:S01]  /*7440*/  SHF.R.S32.HI R20, RZ, 0x18, R79 ;  /* 0x00000018ff147819 */ /* 0x000fe2000001144f */
[----:B------:R-:W-:Y:S01]  /*7450*/  IMAD R48, R16, R48, RZ ;  /* 0x0000003010307224 */ /* 0x000fe200078e02ff */
[----:B------:R-:W-:Y:S01]  /*7460*/  SHF.R.S32.HI R12, RZ, 0x18, R103 ;  /* 0x00000018ff0c7819 */ /* 0x000fe20000011467 */
[----:B------:R-:W-:Y:S01]  /*7470*/  IMAD R62, R13, UR45, R62 ;  /* 0x0000002d0d3e7c24 */ /* 0x000fe2000f8e023e */
[----:B------:R-:W-:Y:S01]  /*7480*/  SHF.L.U32 R101, R22, 0x10, RZ ;  /* 0x0000001016657819 */ /* 0x000fe200000006ff */
[----:B------:R-:W-:Y:S01]  /*7490*/  IMAD R49, R16, R49, RZ ;  /* 0x0000003110317224 */ /* 0x000fe200078e02ff */
[----:B------:R-:W-:Y:S01]  /*74a0*/  SHF.L.U32 R99, R22, 0x8, RZ ;  /* 0x0000000816637819 */ /* 0x000fe200000006ff */
[----:B------:R-:W-:Y:S01]  /*74b0*/  IMAD R63, R18, UR45, R63 ;  /* 0x0000002d123f7c24 */ /* 0x000fe2000f8e023f */
[C---:B------:R-:W-:Y:S01]  /*74c0*/  PRMT R91, R23.reuse, 0x8880, RZ ;  /* 0x00008880175b7816 */ /* 0x040fe200000000ff */
[----:B------:R-:W-:Y:S01]  /*74d0*/  IMAD R50, R16, R50, RZ ;  /* 0x0000003210327224 */ /* 0x000fe200078e02ff */
[----:B------:R-:W-:Y:S01]  /*74e0*/  SHF.R.S32.HI R21, RZ, 0x18, R22 ;  /* 0x00000018ff157819 */ /* 0x000fe20000011416 */
[----:B------:R-:W-:Y:S01]  /*74f0*/  IMAD R48, R0, UR45, R48 ;  /* 0x0000002d00307c24 */ /* 0x000fe2000f8e0230 */
[----:B------:R-:W-:Y:S01]  /*7500*/  MOV R0, R98 ;  /* 0x0000006200007202 */ /* 0x000fe20000000f00 */
[C---:B------:R-:W-:Y:S01]  /*7510*/  IMAD R51, R16.reuse, R51, RZ ;  /* 0x0000003310337224 */ /* 0x040fe200078e02ff */
[----:B------:R-:W-:Y:S01]  /*7520*/  SHF.L.U32 R88, R23, 0x8, RZ ;  /* 0x0000000817587819 */ /* 0x000fe200000006ff */
[----:B------:R-:W-:Y:S01]  /*7530*/  IMAD R49, R3, UR45, R49 ;  /* 0x0000002d03317c24 */ /* 0x000fe2000f8e0231 */
[----:B------:R-:W-:Y:S01]  /*7540*/  SHF.R.S32.HI R3, RZ, 0x18, R97 ;  /* 0x00000018ff037819 */ /* 0x000fe20000011461 */
[----:B------:R-:W-:Y:S01]  /*7550*/  IMAD R52, R16, R52, RZ ;  /* 0x0000003410347224 */ /* 0x000fe200078e02ff */
        /* <DEDUP_REMOVED lines=15> */
[----:B------:R-:W-:Y:S01]  /*7650*/  IMAD R40, R16, R40, RZ ;  /* 0x0000002810287224 */ /* 0x000fe200078e02ff */
[----:B------:R-:W-:Y:S01]  /*7660*/  SHF.L.U32 R82, R73, 0x10, RZ ;  /* 0x0000001049527819 */ /* 0x000fe200000006ff */
[----:B------:R-:W-:Y:S01]  /*7670*/  IMAD R54, R12, UR45, R54 ;  /* 0x0000002d0c367c24 */ /* 0x000fe2000f8e0236 */
[----:B------:R-:W-:Y:S01]  /*7680*/  SHF.R.S32.HI R12, RZ, 0x18, R99 ;  /* 0x00000018ff0c7819 */ /* 0x000fe20000011463 */
[----:B------:R-:W-:Y:S01]  /*7690*/  IMAD R41, R16, R41, RZ ;  /* 0x0000002910297224 */ /* 0x000fe200078e02ff */
[----:B------:R-:W-:Y:S01]  /*76a0*/  PRMT R87, R74, 0x8880, RZ ;  /* 0x000088804a577816 */ /* 0x000fe200000000ff */
[----:B------:R-:W-:Y:S01]  /*76b0*/  IMAD R55, R20, UR45, R55 ;  /* 0x0000002d14377c24 */ /* 0x000fe2000f8e0237 */
[----:B------:R-:W-:Y:S01]  /*76c0*/  SHF.L.U32 R85, R74, 0x10, RZ ;  /* 0x000000104a557819 */ /* 0x000fe200000006ff */
[----:B------:R-:W-:Y:S01]  /*76d0*/  IMAD R42, R16, R42, RZ ;  /* 0x0000002a102a7224 */ /* 0x000fe200078e02ff */
[----:B------:R-:W-:Y:S01]  /*76e0*/  SHF.L.U32 R84, R74, 0x8, RZ ;  /* 0x000000084a547819 */ /* 0x000fe200000006ff */
[----:B------:R-:W-:Y:S01]  /*76f0*/  IMAD.U32 R90, R23, 0x10000, RZ ;  /* 0x00010000175a7824 */ /* 0x000fe200078e00ff */
[----:B------:R-:W-:Y:S01]  /*7700*/  SHF.R.S32.HI R23, RZ, 0x18, R72 ;  /* 0x00000018ff177819 */ /* 0x000fe20000011448 */
[----:B------:R-:W-:Y:S01]  /*7710*/  IMAD R40, R0, UR45, R40 ;  /* 0x0000002d00287c24 */ /* 0x000fe2000f8e0228 */
[----:B------:R-:W-:Y:S01]  /*7720*/  MOV R0, R91 ;  /* 0x0000005b00007202 */ /* 0x000fe20000000f00 */
[C---:B------:R-:W-:Y:S01]  /*7730*/  IMAD R43, R16.reuse, R43, RZ ;  /* 0x0000002b102b7224 */ /* 0x040fe200078e02ff */
[----:B------:R-:W-:Y:S01]  /*7740*/  SHF.R.S32.HI R72, RZ, 0x18, R73 ;  /* 0x00000018ff487819 */ /* 0x000fe20000011449 */
[----:B------:R-:W-:Y:S01]  /*7750*/  IMAD R41, R3, UR45, R41 ;  /* 0x0000002d03297c24 */ /* 0x000fe2000f8e0229 */
[----:B------:R-:W-:Y:S01]  /*7760*/  SHF.R.S32.HI R3, RZ, 0x18, R90 ;  /* 0x00000018ff037819 */ /* 0x000fe2000001145a */
[----:B------:R-:W-:Y:S01]  /*7770*/  IMAD R44, R16, R44, RZ ;  /* 0x0000002c102c7224 */ /* 0x000fe200078e02ff */
[C---:B------:R-:W-:Y:S01]  /*7780*/  PRMT R80, R75.reuse, 0x8880, RZ ;  /* 0x000088804b507816 */ /* 0x040fe200000000ff */
[----:B------:R-:W-:Y:S01]  /*7790*/  IMAD R42, R12, UR45, R42 ;  /* 0x0000002d0c2a7c24 */ /* 0x000fe2000f8e022a */
[----:B------:R-:W-:Y:S01]  /*77a0*/  SHF.R.S32.HI R12, RZ, 0x18, R88 ;  /* 0x00000018ff0c7819 */ /* 0x000fe20000011458 */
[C---:B------:R-:W-:Y:S01]  /*77b0*/  IMAD R45, R16.reuse, R45, RZ ;  /* 0x0000002d102d7224 */ /* 0x040fe200078e02ff */
[----:B------:R-:W-:Y:S01]  /*77c0*/  SHF.L.U32 R79, R75, 0x10, RZ ;  /* 0x000000104b4f7819 */ /* 0x000fe200000006ff */
[----:B------:R-:W-:Y:S01]  /*77d0*/  IMAD R43, R21, UR45, R43 ;  /* 0x0000002d152b7c24 */ /* 0x000fe2000f8e022b */
[----:B------:R-:W-:Y:S01]  /*77e0*/  SHF.L.U32 R78, R75, 0x8, RZ ;  /* 0x000000084b4e7819 */ /* 0x000fe200000006ff */
[----:B------:R-:W-:Y:S01]  /*77f0*/  IMAD R46, R16, R46, RZ ;  /* 0x0000002e102e7224 */ /* 0x000fe200078e02ff */
[----:B------:R-:W-:Y:S01]  /*7800*/  PRMT R100, R76, 0x8880, RZ ;  /* 0x000088804c647816 */ /* 0x000fe200000000ff */
[----:B------:R-:W-:Y:S01]  /*7810*/  IMAD R44, R0, UR45, R44 ;  /* 0x0000002d002c7c24 */ /* 0x000fe2000f8e022c */
[----:B------:R-:W-:Y:S01]  /*7820*/  SHF.L.U32 R96, R76, 0x10, RZ ;  /* 0x000000104c607819 */ /* 0x000fe200000006ff */
[----:B------:R-:W-:Y:S01]  /*7830*/  IMAD R47, R16, R47, RZ ;  /* 0x0000002f102f7224 */ /* 0x000fe200078e02ff */
[----:B------:R-:W-:Y:S01]  /*7840*/  SHF.L.U32 R89, R76, 0x8, RZ ;  /* 0x000000084c597819 */ /* 0x000fe200000006ff */
[----:B------:R-:W-:Y:S01]  /*7850*/  IMAD R45, R3, UR45, R45 ;  /* 0x0000002d032d7c24 */ /* 0x000fe2000f8e022d */
[----:B------:R-:W-:Y:S01]  /*7860*/  SHF.R.S32.HI R3, RZ, 0x18, R93 ;  /* 0x00000018ff037819 */ /* 0x000fe2000001145d */
[----:B------:R-:W-:Y:S01]  /*7870*/  IMAD R32, R16, R32, RZ ;  /* 0x0000002010207224 */ /* 0x000fe200078e02ff */
[C---:B------:R-:W-:Y:S01]  /*7880*/  PRMT R86, R77.reuse, 0x8880, RZ ;  /* 0x000088804d567816 */ /* 0x040fe200000000ff */
[----:B------:R-:W-:Y:S01]  /*7890*/  IMAD R46, R12, UR45, R46 ;  /* 0x0000002d0c2e7c24 */ /* 0x000fe2000f8e022e */
[----:B------:R-:W-:Y:S01]  /*78a0*/  SHF.R.S32.HI R12, RZ, 0x18, R92 ;  /* 0x00000018ff0c7819 */ /* 0x000fe2000001145c */
[----:B------:R-:W-:Y:S01]  /*78b0*/  IMAD.MOV.U32 R0, RZ, RZ, R94 ;  /* 0x000000ffff007224 */ /* 0x000fe200078e005e */
[----:B------:R-:W-:Y:S01]  /*78c0*/  SHF.R.S32.HI R14, RZ, 0x18, R76 ;  /* 0x00000018ff0e7819 */ /* 0x000fe2000001144c */
[----:B------:R-:W-:Y:S01]  /*78d0*/  IMAD R33, R16, R33, RZ ;  /* 0x0000002110217224 */ /* 0x000fe200078e02ff */
[----:B------:R-:W-:Y:S01]  /*78e0*/  SHF.L.U32 R76, R77, 0x10, RZ ;  /* 0x000000104d4c7819 */ /* 0x000fe200000006ff */
[----:B------:R-:W-:Y:S01]  /*78f0*/  IMAD R47, R22, UR45, R47 ;  /* 0x0000002d162f7c24 */ /* 0x000fe2000f8e022f */
[----:B------:R-:W-:Y:S01]  /*7900*/  SHF.R.S32.HI R15, RZ, 0x18, R77 ;  /* 0x00000018ff0f7819 */ /* 0x000fe2000001144d */
[----:B------:R-:W-:Y:S01]  /*7910*/  IMAD R34, R16, R34, RZ ;  /* 0x0000002210227224 */ /* 0x000fe200078e02ff */
[----:B------:R-:W-:Y:S01]  /*7920*/  I2IP.S8.S32.SAT R50, R51, R50, RZ ;  /* 0x0000003233327239 */ /* 0x000fe200000014ff */
[----:B------:R-:W-:Y:S01]  /*7930*/  IMAD R32, R0, UR45, R32 ;  /* 0x0000002d00207c24 */ /* 0x000fe2000f8e0220 */
[----:B------:R-:W-:Y:S01]  /*7940*/  MOV R0, R83 ;  /* 0x0000005300007202 */ /* 0x000fe20000000f00 */
[C---:B------:R-:W-:Y:S01]  /*7950*/  IMAD R35, R16.reuse, R35, RZ ;  /* 0x0000002310237224 */ /* 0x040fe200078e02ff */
[----:B------:R-:W-:Y:S01]  /*7960*/  I2IP.S8.S32.SAT R42, R43, R42, RZ ;  /* 0x0000002a2b2a7239 */ /* 0x000fe200000014ff */
[----:B------:R-:W-:Y:S01]  /*7970*/  IMAD.SHL.U32 R81, R73, 0x100, RZ ;  /* 0x0000010049517824 */ /* 0x000fe200078e00ff */
[----:B------:R-:W-:Y:S01]  /*7980*/  SHF.R.S32.HI R73, RZ, 0x18, R74 ;  /* 0x00000018ff497819 */ /* 0x000fe2000001144a */
[----:B------:R-:W-:Y:S01]  /*7990*/  IMAD R33, R3, UR45, R33 ;  /* 0x0000002d03217c24 */ /* 0x000fe2000f8e0221 */
[----:B------:R-:W-:Y:S01]  /*79a0*/  SHF.R.S32.HI R3, RZ, 0x18, R82 ;  /* 0x00000018ff037819 */ /* 0x000fe20000011452 */
[----:B------:R-:W-:Y:S01]  /*79b0*/  IMAD R36, R16, R36, RZ ;  /* 0x0000002410247224 */ /* 0x000fe200078e02ff */
[----:B------:R-:W-:Y:S01]  /*79c0*/  SHF.R.S32.HI R74, RZ, 0x18, R75 ;  /* 0x00000018ff4a7819 */ /* 0x000fe2000001144b */
[----:B------:R-:W-:Y:S01]  /*79d0*/  IMAD R34, R12, UR45, R34 ;  /* 0x0000002d0c227c24 */ /* 0x000fe2000f8e0222 */
[----:B------:R-:W-:Y:S01]  /*79e0*/  SHF.R.S32.HI R12, RZ, 0x18, R81 ;  /* 0x00000018ff0c7819 */ /* 0x000fe20000011451 */
[C---:B------:R-:W-:Y:S01]  /*79f0*/  IMAD R37, R16.reuse, R37, RZ ;  /* 0x0000002510257224 */ /* 0x040fe200078e02ff */
[----:B------:R-:W-:Y:S01]  /*7a00*/  SHF.L.U32 R75, R77, 0x8, RZ ;  /* 0x000000084d4b7819 */ /* 0x000fe200000006ff */
[----:B------:R-:W-:Y:S01]  /*7a10*/  IMAD R35, R23, UR45, R35 ;  /* 0x0000002d17237c24 */ /* 0x000fe2000f8e0223 */
[----:B------:R-:W-:Y:S01]  /*7a20*/  I2IP.S8.S32.SAT R66, R67, R66, RZ ;  /* 0x0000004243427239 */ /* 0x000fe200000014ff */
[----:B------:R-:W-:Y:S01]  /*7a30*/  IMAD R38, R16, R38, RZ ;  /* 0x0000002610267224 */ /* 0x000fe200078e02ff */
[----:B------:R-:W-:Y:S01]  /*7a40*/  SHF.R.S32.HI R13, RZ, 0x18, R75 ;  /* 0x00000018ff0d7819 */ /* 0x000fe2000001144b */
[----:B------:R-:W-:Y:S01]  /*7a50*/  IMAD R36, R0, UR45, R36 ;  /* 0x0000002d00247c24 */ /* 0x000fe2000f8e0224 */
[----:B------:R-:W-:Y:S01]  /*7a60*/  MOV R0, R87 ;  /* 0x0000005700007202 */ /* 0x000fe20000000f00 */
[C---:B------:R-:W-:Y:S01]  /*7a70*/  IMAD R39, R16.reuse, R39, RZ ;  /* 0x0000002710277224 */ /* 0x040fe200078e02ff */
[----:B------:R-:W-:Y:S01]  /*7a80*/  I2IP.S8.S32.SAT R34, R35, R34, RZ ;  /* 0x0000002223227239 */ /* 0x000fe200000014ff */
[----:B------:R-:W-:Y:S01]  /*7a90*/  IMAD R37, R3, UR45, R37 ;  /* 0x0000002d03257c24 */ /* 0x000fe2000f8e0225 */
[----:B------:R-:W-:Y:S01]  /*7aa0*/  SHF.R.S32.HI R3, RZ, 0x18, R85 ;  /* 0x00000018ff037819 */ /* 0x000fe20000011455 */
[----:B------:R-:W-:Y:S01]  /*7ab0*/  IMAD R24, R16, R24, RZ ;  /* 0x0000001810187224 */ /* 0x000fe200078e02ff */
[----:B------:R-:W-:Y:S01]  /*7ac0*/  I2IP.S8.S32.SAT R58, R59, R58, RZ ;  /* 0x0000003a3b3a7239 */ /* 0x000fe200000014ff */
[----:B------:R-:W-:Y:S01]  /*7ad0*/  IMAD R38, R12, UR45, R38 ;  /* 0x0000002d0c267c24 */ /* 0x000fe2000f8e0226 */
[----:B------:R-:W-:Y:S01]  /*7ae0*/  SHF.R.S32.HI R12, RZ, 0x18, R84 ;  /* 0x00000018ff0c7819 */ /* 0x000fe20000011454 */
[----:B------:R-:W-:Y:S01]  /*7af0*/  IMAD R25, R16, R25, RZ ;  /* 0x0000001910197224 */ /* 0x000fe200078e02ff */
[----:B------:R-:W-:Y:S01]  /*7b00*/  I2IP.S8.S32.SAT R48, R49, R48, R50 ;  /* 0x0000003031307239 */ /* 0x000fe20000001432 */
[----:B------:R-:W-:Y:S01]  /*7b10*/  IMAD R39, R72, UR45, R39 ;  /* 0x0000002d48277c24 */ /* 0x000fe2000f8e0227 */
[----:B------:R-:W-:Y:S01]  /*7b20*/  I2IP.S8.S32.SAT R40, R41, R40, R42 ;  /* 0x0000002829287239 */ /* 0x000fe2000000142a */
[----:B------:R-:W-:Y:S01]  /*7b30*/  IMAD R26, R16, R26, RZ ;  /* 0x0000001a101a7224 */ /* 0x000fe200078e02ff */
[----:B------:R-:W-:Y:S01]  /*7b40*/  I2IP.S8.S32.SAT R32, R33, R32, R34 ;  /* 0x0000002021207239 */ /* 0x000fe20000001422 */
[----:B------:R-:W-:Y:S01]  /*7b50*/  IMAD R24, R0, UR45, R24 ;  /* 0x0000002d00187c24 */ /* 0x000fe2000f8e0218 */
[----:B------:R-:W-:Y:S01]  /*7b60*/  MOV R0, R80 ;  /* 0x0000005000007202 */ /* 0x000fe20000000f00 */
[C---:B------:R-:W-:Y:S01]  /*7b70*/  IMAD R27, R16.reuse, R27, RZ ;  /* 0x0000001b101b7224 */ /* 0x040fe200078e02ff */
[----:B------:R-:W-:Y:S01]  /*7b80*/  UIADD3 UR4, UPT, UPT, UR47, 0x190, URZ ;  /* 0x000001902f047890 */ /* 0x000fe2000fffe0ff */
[----:B------:R-:W-:Y:S01]  /*7b90*/  IMAD R25, R3, UR45, R25 ;  /* 0x0000002d03197c24 */ /* 0x000fe2000f8e0219 */
[----:B------:R-:W-:Y:S01]  /*7ba0*/  SHF.R.S32.HI R3, RZ, 0x18, R79 ;  /* 0x00000018ff037819 */ /* 0x000fe2000001144f */
[----:B------:R-:W-:Y:S01]  /*7bb0*/  IMAD R28, R16, R28, RZ ;  /* 0x0000001c101c7224 */ /* 0x000fe200078e02ff */
[----:B------:R-:W-:Y:S01]  /*7bc0*/  UPRMT UR4, UR50, 0x654, UR4 ;  /* 0x0000065432047896 */ /* 0x000fe20008000004 */
[----:B------:R-:W-:Y:S01]  /*7bd0*/  IMAD R26, R12, UR45, R26 ;  /* 0x0000002d0c1a7c24 */ /* 0x000fe2000f8e021a */
[----:B------:R-:W-:Y:S01]  /*7be0*/  SHF.R.S32.HI R12, RZ, 0x18, R78 ;  /* 0x00000018ff0c7819 */ /* 0x000fe2000001144e */
[----:B------:R-:W-:Y:S01]  /*7bf0*/  IMAD R29, R16, R29, RZ ;  /* 0x0000001d101d7224 */ /* 0x000fe200078e02ff */
[----:B------:R-:W-:Y:S01]  /*7c00*/  I2IP.S8.S32.SAT R70, R71, R70, RZ ;  /* 0x0000004647467239 */ /* 0x000fe200000014ff */
[----:B------:R-:W-:Y:S01]  /*7c10*/  IMAD R27, R73, UR45, R27 ;  /* 0x0000002d491b7c24 */ /* 0x000fe2000f8e021b */
[----:B------:R-:W-:Y:S01]  /*7c20*/  I2IP.S8.S32.SAT R62, R63, R62, RZ ;  /* 0x0000003e3f3e7239 */ /* 0x000fe200000014ff */
[----:B------:R-:W-:Y:S01]  /*7c30*/  IMAD R28, R0, UR45, R28 ;  /* 0x0000002d001c7c24 */ /* 0x000fe2000f8e021c */
[----:B------:R-:W-:Y:S01]  /*7c40*/  MOV R0, R100 ;  /* 0x0000006400007202 */ /* 0x000fe20000000f00 */
[C---:B------:R-:W-:Y:S01]  /*7c50*/  IMAD R30, R16.reuse, R30, RZ ;  /* 0x0000001e101e7224 */ /* 0x040fe200078e02ff */
[----:B------:R-:W-:Y:S01]  /*7c60*/  I2IP.S8.S32.SAT R26, R27, R26, RZ ;  /* 0x0000001a1b1a7239 */ /* 0x000fe200000014ff */
[----:B------:R-:W-:Y:S01]  /*7c70*/  IMAD R29, R3, UR45, R29 ;  /* 0x0000002d031d7c24 */ /* 0x000fe2000f8e021d */
[----:B------:R-:W-:Y:S01]  /*7c80*/  SHF.R.S32.HI R3, RZ, 0x18, R96 ;  /* 0x00000018ff037819 */ /* 0x000fe20000011460 */
[C---:B------:R-:W-:Y:S01]  /*7c90*/  IMAD R31, R16.reuse, R31, RZ ;  /* 0x0000001f101f7224 */ /* 0x040fe200078e02ff */
[----:B------:R-:W-:Y:S01]  /*7ca0*/  I2IP.S8.S32.SAT R49, R55, R54, RZ ;  /* 0x0000003637317239 */ /* 0x000fe200000014ff */
[----:B-1----:R-:W-:Y:S01]  /*7cb0*/  IMAD R4, R16, R4, RZ ;  /* 0x0000000410047224 */ /* 0x002fe200078e02ff */
[----:B------:R-:W-:Y:S01]  /*7cc0*/  I2IP.S8.S32.SAT R41, R47, R46, RZ ;  /* 0x0000002e2f297239 */ /* 0x000fe200000014ff */
[----:B------:R-:W-:Y:S01]  /*7cd0*/  IMAD R30, R12, UR45, R30 ;  /* 0x0000002d0c1e7c24 */ /* 0x000fe2000f8e021e */
[----:B------:R-:W-:Y:S01]  /*7ce0*/  SHF.R.S32.HI R12, RZ, 0x18, R76 ;  /* 0x00000018ff0c7819 */ /* 0x000fe2000001144c */
[----:B------:R-:W-:Y:S01]  /*7cf0*/  IMAD R31, R74, UR45, R31 ;  /* 0x0000002d4a1f7c24 */ /* 0x000fe2000f8e021f */
[----:B------:R-:W-:Y:S01]  /*7d00*/  I2IP.S8.S32.SAT R33, R39, R38, RZ ;  /* 0x0000002627217239 */ /* 0x000fe200000014ff */
[----:B------:R-:W-:Y:S01]  /*7d10*/  IMAD R4, R0, UR45, R4 ;  /* 0x0000002d00047c24 */ /* 0x000fe2000f8e0204 */
[----:B------:R-:W-:Y:S01]  /*7d20*/  SHF.R.S32.HI R0, RZ, 0x18, R89 ;  /* 0x00000018ff007819 */ /* 0x000fe20000011459 */
[C---:B------:R-:W-:Y:S01]  /*7d30*/  IMAD R5, R16.reuse, R5, RZ ;  /* 0x0000000510057224 */ /* 0x040fe200078e02ff */
[----:B------:R-:W-:Y:S01]  /*7d40*/  I2IP.S8.S32.SAT R30, R31, R30, RZ ;  /* 0x0000001e1f1e7239 */ /* 0x000fe200000014ff */
[C---:B------:R-:W-:Y:S01]  /*7d50*/  IMAD R6, R16.reuse, R6, RZ ;  /* 0x0000000610067224 */ /* 0x040fe200078e02ff */
[----:B------:R-:W-:Y:S01]  /*7d60*/  I2IP.S8.S32.SAT R64, R65, R64, R66 ;  /* 0x0000004041407239 */ /* 0x000fe20000001442 */
[----:B------:R-:W-:Y:S01]  /*7d70*/  IMAD R5, R3, UR45, R5 ;  /* 0x0000002d03057c24 */ /* 0x000fe2000f8e0205 */
[----:B------:R-:W-:Y:S01]  /*7d80*/  MOV R3, R86 ;  /* 0x0000005600037202 */ /* 0x000fe20000000f00 */
[C---:B------:R-:W-:Y:S01]  /*7d90*/  IMAD R7, R16.reuse, R7, RZ ;  /* 0x0000000710077224 */ /* 0x040fe200078e02ff */
[----:B------:R-:W-:Y:S01]  /*7da0*/  I2IP.S8.S32.SAT R56, R57, R56, R58 ;  /* 0x0000003839387239 */ /* 0x000fe2000000143a */
[----:B------:R-:W-:Y:S01]  /*7db0*/  IMAD R8, R16, R8, RZ ;  /* 0x0000000810087224 */ /* 0x000fe200078e02ff */
[----:B------:R-:W-:Y:S01]  /*7dc0*/  I2IP.S8.S32.SAT R24, R25, R24, R26 ;  /* 0x0000001819187239 */ /* 0x000fe2000000141a */
[----:B------:R-:W-:Y:S01]  /*7dd0*/  IMAD R6, R0, UR45, R6 ;  /* 0x0000002d00067c24 */ /* 0x000fe2000f8e0206 */
[----:B------:R-:W-:Y:S01]  /*7de0*/  I2IP.S8.S32.SAT R65, R69, R68, R70 ;  /* 0x0000004445417239 */ /* 0x000fe20000001446 */
[----:B------:R-:W-:Y:S01]  /*7df0*/  IMAD R9, R16, R9, RZ ;  /* 0x0000000910097224 */ /* 0x000fe200078e02ff */
[----:B------:R-:W-:Y:S01]  /*7e00*/  I2IP.S8.S32.SAT R57, R61, R60, R62 ;  /* 0x0000003c3d397239 */ /* 0x000fe2000000143e */
[----:B------:R-:W-:Y:S01]  /*7e10*/  IMAD R7, R14, UR45, R7 ;  /* 0x0000002d0e077c24 */ /* 0x000fe2000f8e0207 */
[----:B------:R-:W-:Y:S01]  /*7e20*/  I2IP.S8.S32.SAT R49, R53, R52, R49 ;  /* 0x0000003435317239 */ /* 0x000fe20000001431 */
[----:B------:R-:W-:Y:S01]  /*7e30*/  IMAD R8, R3, UR45, R8 ;  /* 0x0000002d03087c24 */ /* 0x000fe2000f8e0208 */
[----:B------:R-:W-:Y:S01]  /*7e40*/  I2IP.S8.S32.SAT R41, R45, R44, R41 ;  /* 0x0000002c2d297239 */ /* 0x000fe20000001429 */
[----:B------:R-:W-:Y:S01]  /*7e50*/  IMAD R10, R16, R10, RZ ;  /* 0x0000000a100a7224 */ /* 0x000fe200078e02ff */
[----:B------:R-:W-:Y:S01]  /*7e60*/  I2IP.S8.S32.SAT R6, R7, R6, RZ ;  /* 0x0000000607067239 */ /* 0x000fe200000014ff */
[----:B------:R-:W-:Y:S01]  /*7e70*/  IMAD R9, R12, UR45, R9 ;  /* 0x0000002d0c097c24 */ /* 0x000fe2000f8e0209 */
[----:B------:R-:W-:Y:S01]  /*7e80*/  I2IP.S8.S32.SAT R33, R37, R36, R33 ;  /* 0x0000002425217239 */ /* 0x000fe20000001421 */
[----:B------:R-:W-:Y:S01]  /*7e90*/  IMAD R11, R16, R11, RZ ;  /* 0x0000000b100b7224 */ /* 0x000fe200078e02ff */
[----:B------:R-:W-:Y:S01]  /*7ea0*/  I2IP.S8.S32.SAT R4, R5, R4, R6 ;  /* 0x0000000405047239 */ /* 0x000fe20000001406 */
[----:B------:R-:W-:Y:S01]  /*7eb0*/  IMAD R10, R13, UR45, R10 ;  /* 0x0000002d0d0a7c24 */ /* 0x000fe2000f8e020a */
[----:B------:R-:W-:Y:S01]  /*7ec0*/  I2IP.S8.S32.SAT R25, R29, R28, R30 ;  /* 0x0000001c1d197239 */ /* 0x000fe2000000141e */
[----:B------:R-:W-:Y:S01]  /*7ed0*/  IMAD R11, R15, UR45, R11 ;  /* 0x0000002d0f0b7c24 */ /* 0x000fe2000f8e020b */
[----:B------:R-:W-:Y:S01]  /*7ee0*/  NOP ;  /* 0x0000000000007918 */ /* 0x000fe20000000000 */
[----:B------:R-:W-:Y:S01]  /*7ef0*/  SYNCS.ARRIVE.TRANS64.RED.A1T0 RZ, [UR4], RZ ;  /* 0x000000ffffff79a7 */ /* 0x000fe20008100404 */
[----:B------:R1:W-:Y:S01]  /*7f00*/  STS.64 [R116+UR46+0x1e80], R64 ;  /* 0x001e804074007988 */ /* 0x0003e20008000a2e */
[----:B------:R-:W-:Y:S01]  /*7f10*/  UIADD3 UR6, UPT, UPT, UR39, 0x1, URZ ;  /* 0x0000000127067890 */ /* 0x000fe2000fffe0ff */
[----:B------:R-:W-:Y:S01]  /*7f20*/  I2IP.S8.S32.SAT R10, R11, R10, RZ ;  /* 0x0000000a0b0a7239 */ /* 0x000fe200000014ff */
[----:B------:R-:W-:Y:S03]  /*7f30*/  BSSY.RECONVERGENT B0, `(.L_x_116) ;  /* 0x0000038000007945 */ /* 0x000fe60003800200 */
[----:B------:R1:W-:Y:S01]  /*7f40*/  STS.64 [R116+UR46+0x2280], R56 ;  /* 0x0022803874007988 */ /* 0x0003e20008000a2e */
[----:B------:R-:W-:Y:S05]  /*7f50*/  I2IP.S8.S32.SAT R5, R9, R8, R10 ;  /* 0x0000000809057239 */ /* 0x000fea000000140a */
[----:B------:R1:W-:Y:S06]  /*7f60*/  STS.64 [R116+UR46+0x2680], R48 ;  /* 0x0026803074007988 */ /* 0x0003ec0008000a2e */
[----:B------:R1:W-:Y:S06]  /*7f70*/  STS.64 [R116+UR46+0x2a80], R40 ;  /* 0x002a802874007988 */ /* 0x0003ec0008000a2e */
[----:B------:R1:W-:Y:S06]  /*7f80*/  STS.64 [R116+UR46+0x2e80], R32 ;  /* 0x002e802074007988 */ /* 0x0003ec0008000a2e */
[----:B------:R1:W-:Y:S06]  /*7f90*/  STS.64 [R116+UR46+0x3280], R24 ;  /* 0x0032801874007988 */ /* 0x0003ec0008000a2e */
[----:B------:R1:W-:Y:S01]  /*7fa0*/  STS.64 [R116+UR46+0x3680], R4 ;  /* 0x0036800474007988 */ /* 0x0003e20008000a2e */
[----:B------:R-:W-:Y:S01]  /*7fb0*/  @!PT LDS RZ, [RZ] ;  /* 0x00000000fffff984 */ /* 0x000fe20000000800 */
[----:B------:R-:W-:Y:S01]  /*7fc0*/  @!PT LDS RZ, [RZ] ;  /* 0x00000000fffff984 */ /* 0x000fe20000000800 */
[----:B------:R-:W-:Y:S01]  /*7fd0*/  @!PT LDS RZ, [RZ] ;  /* 0x00000000fffff984 */ /* 0x000fe20000000800 */
[----:B------:R-:W-:Y:S01]  /*7fe0*/  @!PT LDS RZ, [RZ] ;  /* 0x00000000fffff984 */ /* 0x000fe20000000800 */
[----:B------:R3:W-:Y:S06]  /*7ff0*/  MEMBAR.ALL.CTA ;  /* 0x0000000000007992 */ /* 0x0007ec0000008000 */
[----:B---3--:R-:W3:Y:S02]  /*8000*/  FENCE.VIEW.ASYNC.S ;  /* 0x00000000000073c6 */ /* 0x008ee40000000000 */
[----:B---3--:R-:W-:Y:S06]  /*8010*/  BAR.SYNC.DEFER_BLOCKING 0x1, 0x80 ;  /* 0x0042000000007b1d */ /* 0x008fec0000010000 */
[----:B------:R-:W-:Y:S05]  /*8020*/  @P0 BRA `(.L_x_117) ;  /* 0x0000000000a00947 */ /* 0x000fea0003800000 */
[----:B------:R-:W3:Y:S01]  /*8030*/  LDCU.64 UR14, c[0x0][0x348] ;  /* 0x00006900ff0e77ac */ /* 0x000ee20008000a00 */
[----:B------:R-:W-:Y:S02]  /*8040*/  UIMAD UR9, UR49, 0x70, URZ ;  /* 0x00000070310978a4 */ /* 0x000fe4000f8e02ff */
[----:B------:R-:W-:Y:S02]  /*8050*/  USHF.L.U32 UR10, UR48, 0x6, URZ ;  /* 0x00000006300a7899 */ /* 0x000fe400080006ff */
[----:B------:R-:W-:Y:S01]  /*8060*/  UIADD3 UR8, UPT, UPT, UR46, 0x1e80, URZ ;  /* 0x00001e802e087890 */ /* 0x000fe2000fffe0ff */
[----:B------:R-:W-:Y:S01]  /*8070*/  UMOV UR11, UR36 ;  /* 0x00000024000b7c82 */ /* 0x000fe20008000000 */
[----:B------:R-:W-:Y:S02]  /*8080*/  UIADD3 UR16, UPT, UPT, UR46, 0x2280, URZ ;  /* 0x000022802e107890 */ /* 0x000fe4000fffe0ff */
[----:B------:R-:W-:Y:S01]  /*8090*/  UIADD3 UR17, UPT, UPT, UR9, 0x10, URZ ;  /* 0x0000001009117890 */ /* 0x000fe2000fffe0ff */
[----:B------:R-:W-:Y:S01]  /*80a0*/  UMOV UR19, UR36 ;  /* 0x0000002400137c82 */ /* 0x000fe20008000000 */
[----:B------:R-:W-:Y:S01]  /*80b0*/  UMOV UR18, UR10 ;  /* 0x0000000a00127c82 */ /* 0x000fe20008000000 */
[----:B------:R-:W-:Y:S02]  /*80c0*/  UIADD3 UR28, UPT, UPT, UR46, 0x2680, URZ ;  /* 0x000026802e1c7890 */ /* 0x000fe4000fffe0ff */
[----:B---3--:R-:W-:Y:S02]  /*80d0*/  UIADD3 UR4, UP0, UPT, UR14, 0x680, URZ ;  /* 0x000006800e047890 */ /* 0x008fe4000ff1e0ff */
[----:B------:R-:W-:Y:S02]  /*80e0*/  UIADD3 UR29, UPT, UPT, UR9, 0x20, URZ ;  /* 0x00000020091d7890 */ /* 0x000fe4000fffe0ff */
[----:B------:R-:W-:Y:S01]  /*80f0*/  UIADD3.X UR5, UPT, UPT, URZ, UR15, URZ, UP0, !UPT ;  /* 0x0000000fff057290 */ /* 0x000fe200087fe4ff */
[----:B------:R-:W-:Y:S01]  /*8100*/  UMOV UR31, UR36 ;  /* 0x00000024001f7c82 */ /* 0x000fe20008000000 */
[----:B------:R-:W-:Y:S01]  /*8110*/  UMOV UR30, UR10 ;  /* 0x0000000a001e7c82 */ /* 0x000fe20008000000 */
[----:B------:R-:W-:Y:S02]  /*8120*/  UIADD3 UR32, UPT, UPT, UR46, 0x2a80, URZ ;  /* 0x00002a802e207890 */ /* 0x000fe4000fffe0ff */
[----:B------:R-:W-:Y:S01]  /*8130*/  UIADD3 UR33, UPT, UPT, UR9, 0x30, URZ ;  /* 0x0000003009217890 */ /* 0x000fe2000fffe0ff */
[----:B------:R-:W-:Y:S03]  /*8140*/  UMOV UR35, UR36 ;  /* 0x0000002400237c82 */ /* 0x000fe60008000000 */
[----:B------:R3:W-:Y:S01]  /*8150*/  UTMASTG.3D [UR8], [UR4] ;  /* 0x00000008040073b5 */ /* 0x0007e20008010000 */
[----:B------:R-:W-:Y:S01]  /*8160*/  UMOV UR34, UR10 ;  /* 0x0000000a00227c82 */ /* 0x000fe20008000000 */
[----:B------:R-:W-:Y:S02]  /*8170*/  UIADD3 UR24, UPT, UPT, UR46, 0x2e80, URZ ;  /* 0x00002e802e187890 */ /* 0x000fe4000fffe0ff */
[----:B------:R-:W-:Y:S01]  /*8180*/  UIADD3 UR25, UPT, UPT, UR9, 0x40, URZ ;  /* 0x0000004009197890 */ /* 0x000fe2000fffe0ff */
[----:B------:R-:W-:Y:S01]  /*8190*/  UMOV UR27, UR36 ;  /* 0x00000024001b7c82 */ /* 0x000fe20008000000 */
[----:B------:R-:W-:Y:S01]  /*81a0*/  UMOV UR26, UR10 ;  /* 0x0000000a001a7c82 */ /* 0x000fe20008000000 */
[----:B------:R3:W-:Y:S01]  /*81b0*/  UTMASTG.3D [UR16], [UR4] ;  /* 0x00000010040073b5 */ /* 0x0007e20008010000 */
[----:B------:R-:W-:Y:S02]  /*81c0*/  UIADD3 UR20, UPT, UPT, UR46, 0x3280, URZ ;  /* 0x000032802e147890 */ /* 0x000fe4000fffe0ff */
[----:B------:R-:W-:Y:S01]  /*81d0*/  UIADD3 UR21, UPT, UPT, UR9, 0x50, URZ ;  /* 0x0000005009157890 */ /* 0x000fe2000fffe0ff */
[----:B------:R-:W-:Y:S01]  /*81e0*/  UMOV UR23, UR36 ;  /* 0x0000002400177c82 */ /* 0x000fe20008000000 */
[----:B------:R-:W-:Y:S01]  /*81f0*/  UMOV UR22, UR10 ;  /* 0x0000000a00167c82 */ /* 0x000fe20008000000 */
[----:B------:R-:W-:Y:S01]  /*8200*/  UIADD3 UR12, UPT, UPT, UR46, 0x3680, URZ ;  /* 0x000036802e0c7890 */ /* 0x000fe2000fffe0ff */
[----:B------:R3:W-:Y:S01]  /*8210*/  UTMASTG.3D [UR28], [UR4] ;  /* 0x0000001c040073b5 */ /* 0x0007e20008010000 */
[----:B------:R-:W-:Y:S01]  /*8220*/  UIADD3 UR13, UPT, UPT, UR9, 0x60, URZ ;  /* 0x00000060090d7890 */ /* 0x000fe2000fffe0ff */
[----:B------:R-:W-:Y:S01]  /*8230*/  UMOV UR15, UR36 ;  /* 0x00000024000f7c82 */ /* 0x000fe20008000000 */
[----:B------:R-:W-:Y:S01]  /*8240*/  UMOV UR14, UR10 ;  /* 0x0000000a000e7c82 */ /* 0x000fe20008000000 */
[----:B------:R3:W-:Y:S01]  /*8250*/  UTMASTG.3D [UR32], [UR4] ;  /* 0x00000020040073b5 */ /* 0x0007e20008010000 */
[----:B------:R3:W-:Y:S01]  /*8260*/  UTMASTG.3D [UR24], [UR4] ;  /* 0x00000018040073b5 */ /* 0x0007e20008010000 */
[----:B------:R3:W-:Y:S04]  /*8270*/  UTMASTG.3D [UR20], [UR4] ;  /* 0x00000014040073b5 */ /* 0x0007e80008010000 */
[----:B------:R3:W-:Y:S01]  /*8280*/  UTMASTG.3D [UR12], [UR4] ;  /* 0x0000000c040073b5 */ /* 0x0007e20008010000 */
[----:B------:R0:W-:Y:S01]  /*8290*/  UTMACMDFLUSH ;  /* 0x00000000000079b7 */ /* 0x0001e20000000000 */
[----:B---3--:R-:W-:Y:S04]  /*82a0*/  DEPBAR.LE SB0, 0x0 ;  /* 0x000080000000791a */ /* 0x008fe80000000000 */
.L_x_117:
[----:B------:R-:W-:Y:S05]  /*82b0*/  BSYNC.RECONVERGENT B0 ;  /* 0x0000000000007941 */ /* 0x000fea0003800200 */
.L_x_116:
[----:B------:R-:W-:Y:S01]  /*82c0*/  UISETP.NE.AND UP1, UPT, UR51, URZ, UPT ;  /* 0x000000ff3300728c */ /* 0x000fe2000bf25270 */
[----:B------:R-:W-:Y:S01]  /*82d0*/  R2UR UR4, R119 ;  /* 0x00000000770472ca */ /* 0x000fe200000e0000 */
[----:B------:R-:W-:Y:S01]  /*82e0*/  UISETP.NE.AND UP0, UPT, UR6, 0x4, UPT ;  /* 0x000000040600788c */ /* 0x000fe2000bf05270 */
[----:B------:R-:W-:Y:S01]  /*82f0*/  BAR.SYNC.DEFER_BLOCKING 0x1, 0x80 ;  /* 0x0042000000007b1d */ /* 0x000fe20000010000 */
[C---:B------:R-:W-:Y:S01]  /*8300*/  ISETP.NE.AND P0, PT, R121.reuse, 0x2, PT ;  /* 0x000000027900780c */ /* 0x040fe20003f05270 */
[----:B------:R-:W-:Y:S02]  /*8310*/  UIADD3 UR49, UPT, UPT, UR37, UR61, URZ ;  /* 0x0000003d25317290 */ /* 0x000fe4000fffe0ff */
[----:B------:R-:W-:Y:S01]  /*8320*/  USEL UR39, UR6, URZ, UP0 ;  /* 0x000000ff06277287 */ /* 0x000fe20008000000 */
[----:B------:R-:W-:Y:S02]  /*8330*/  SEL R0, RZ, 0x1, P0 ;  /* 0x00000001ff007807 */ /* 0x000fe40000000000 */
[----:B------:R-:W-:Y:S02]  /*8340*/  SEL R121, R121, RZ, P0 ;  /* 0x000000ff79797207 */ /* 0x000fe40000000000 */
[----:B------:R-:W-:Y:S02]  /*8350*/  LOP3.LUT R123, R123, R0, RZ, 0x3c, !PT ;  /* 0x000000007b7b7212 */ /* 0x000fe400078e3cff */
[----:B------:R-:W-:Y:S02]  /*8360*/  UIADD3 UR48, UPT, UPT, UR38, UR4, URZ ;  /* 0x0000000426307290 */ /* 0x000fe4000fffe0ff */
[----:B------:R-:W-:Y:S06]  /*8370*/  USEL UR4, URZ, 0x1, UP0 ;  /* 0x00000001ff047887 */ /* 0x000fec0008000000 */
[----:B------:R-:W-:Y:S01]  /*8380*/  LOP3.LUT R124, R124, UR4, RZ, 0x3c, !PT ;  /* 0x000000047c7c7c12 */ /* 0x000fe2000f8e3cff */
[----:B------:R-:W-:Y:S01]  /*8390*/  UMOV UR36, UR60 ;  /* 0x0000003c00247c82 */ /* 0x000fe20008000000 */
[----:B------:R-:W-:Y:S05]  /*83a0*/  BRA.U UP1, `(.L_x_118) ;  /* 0xffffffd501087547 */ /* 0x000fea000b83ffff */
[----:B------:R-:W-:Y:S05]  /*83b0*/  EXIT ;  /* 0x000000000000794d */ /* 0x000fea0003800000 */
.L_x_25:
[----:B---3--:R3:W4:Y:S02]  /*83c0*/  SYNCS.PHASECHK.TRANS64.TRYWAIT P0, [R0+URZ+0x1c0], R2 ;  /* 0x0001c002000075a7 */ /* 0x00872400080011ff */
[----:B----4-:R-:W-:Y:S05]  /*83d0*/  @!P0 NANOSLEEP.SYNCS 0x989680 ;  /* 0x009896800000895d */ /* 0x010fea0003900000 */
[----:B------:R-:W4:Y:S02]  /*83e0*/  @!P0 SYNCS.PHASECHK.TRANS64 P0, [R0+URZ+0x1c0], R2 ;  /* 0x0001c002000085a7 */ /* 0x000f2400080010ff */
[----:B----4-:R-:W-:Y:S05]  /*83f0*/  @!P0 BRA `(.L_x_25) ;  /* 0xfffffffc00f08947 */ /* 0x010fea000383ffff */
[----:B------:R-:W-:Y:S05]  /*8400*/  BRA `(.L_x_119) ;  /* 0xffffff9400847947 */ /* 0x000fea000383ffff */
.L_x_28:
[----:B--2---:R-:W-:Y:S07]  /*8410*/  MOV R0, UR33 ;  /* 0x0000002100007c02 */ /* 0x004fee0008000f00 */
.L_x_120:
[----:B--2---:R2:W3:Y:S02]  /*8420*/  SYNCS.PHASECHK.TRANS64.TRYWAIT P0, [R0+URZ+0x98], R3 ;  /* 0x00009803000075a7 */ /* 0x0044e400080011ff */
[----:B---3--:R-:W-:Y:S05]  /*8430*/  @!P0 NANOSLEEP.SYNCS 0x989680 ;  /* 0x009896800000895d */ /* 0x008fea0003900000 */
[----:B------:R-:W3:Y:S02]  /*8440*/  @!P0 SYNCS.PHASECHK.TRANS64 P0, [R0+URZ+0x98], R3 ;  /* 0x00009803000085a7 */ /* 0x000ee400080010ff */
[----:B---3--:R-:W-:Y:S05]  /*8450*/  @!P0 BRA `(.L_x_120) ;  /* 0xfffffffc00f08947 */ /* 0x008fea000383ffff */
[----:B------:R-:W-:Y:S05]  /*8460*/  BRA `(.L_x_27) ;  /* 0xffffff9400cc7947 */ /* 0x000fea000383ffff */
.L_x_35:
[----:B-1----:R-:W-:Y:S07]  /*8470*/  MOV R0, UR17 ;  /* 0x0000001100007c02 */ /* 0x002fee0008000f00 */
.L_x_121:
[----:B-1----:R1:W2:Y:S02]  /*8480*/  SYNCS.PHASECHK.TRANS64.TRYWAIT P0, [R0+URZ+0x98], R3 ;  /* 0x00009803000075a7 */ /* 0x0022a400080011ff */
[----:B--2---:R-:W-:Y:S05]  /*8490*/  @!P0 NANOSLEEP.SYNCS 0x989680 ;  /* 0x009896800000895d */ /* 0x004fea0003900000 */
[----:B------:R-:W2:Y:S02]  /*84a0*/  @!P0 SYNCS.PHASECHK.TRANS64 P0, [R0+URZ+0x98], R3 ;  /* 0x00009803000085a7 */ /* 0x000ea400080010ff */
[----:B--2---:R-:W-:Y:S05]  /*84b0*/  @!P0 BRA `(.L_x_121) ;  /* 0xfffffffc00f08947 */ /* 0x004fea000383ffff */
[----:B------:R-:W-:Y:S05]  /*84c0*/  BRA `(.L_x_34) ;  /* 0xffffff9800887947 */ /* 0x000fea000383ffff */
.L_x_40:
[----:B-1----:R1:W2:Y:S02]  /*84d0*/  SYNCS.PHASECHK.TRANS64.TRYWAIT P0, [R3+URZ+0x150], R0 ;  /* 0x00015000030075a7 */ /* 0x0022a400080011ff */
[----:B--2---:R-:W-:Y:S05]  /*84e0*/  @!P0 NANOSLEEP.SYNCS 0x989680 ;  /* 0x009896800000895d */ /* 0x004fea0003900000 */
[----:B------:R-:W2:Y:S02]  /*84f0*/  @!P0 SYNCS.PHASECHK.TRANS64 P0, [R3+URZ+0x150], R0 ;  /* 0x00015000030085a7 */ /* 0x000ea400080010ff */
[----:B--2---:R-:W-:Y:S05]  /*8500*/  @!P0 BRA `(.L_x_40) ;  /* 0xfffffffc00f08947 */ /* 0x004fea000383ffff */
[----:B------:R-:W-:Y:S05]  /*8510*/  BRA `(.L_x_122) ;  /* 0xffffff9c002c7947 */ /* 0x000fea000383ffff */
.L_x_44:
[----:B------:R-:W-:-:S07]  /*8520*/  MOV R0, UR4 ;  /* 0x0000000400007c02 */ /* 0x000fce0008000f00 */
.L_x_123:
[----:B-1----:R1:W2:Y:S02]  /*8530*/  SYNCS.PHASECHK.TRANS64.TRYWAIT P0, [R0+URZ], R2 ;  /* 0x00000002000075a7 */ /* 0x0022a400080011ff */
[----:B--2---:R-:W-:Y:S05]  /*8540*/  @!P0 NANOSLEEP.SYNCS 0x989680 ;  /* 0x009896800000895d */ /* 0x004fea0003900000 */
[----:B------:R-:W2:Y:S02]  /*8550*/  @!P0 SYNCS.PHASECHK.TRANS64 P0, [R0+URZ], R2 ;  /* 0x00000002000085a7 */ /* 0x000ea400080010ff */
[----:B--2---:R-:W-:Y:S05]  /*8560*/  @!P0 BRA `(.L_x_123) ;  /* 0xfffffffc00f08947 */ /* 0x004fea000383ffff */
[----:B------:R-:W-:Y:S05]  /*8570*/  BRA `(.L_x_124) ;  /* 0xffffffa000d47947 */ /* 0x000fea000383ffff */
.L_x_45:
[----:B------:R-:W-:-:S07]  /*8580*/  MOV R0, UR5 ;  /* 0x0000000500007c02 */ /* 0x000fce0008000f00 */
.L_x_125:
[----:B-1----:R1:W2:Y:S02]  /*8590*/  SYNCS.PHASECHK.TRANS64.TRYWAIT P0, [R0+URZ], R3 ;  /* 0x00000003000075a7 */ /* 0x0022a400080011ff */
[----:B--2---:R-:W-:Y:S05]  /*85a0*/  @!P0 NANOSLEEP.SYNCS 0x989680 ;  /* 0x009896800000895d */ /* 0x004fea0003900000 */
[----:B------:R-:W2:Y:S02]  /*85b0*/  @!P0 SYNCS.PHASECHK.TRANS64 P0, [R0+URZ], R3 ;  /* 0x00000003000085a7 */ /* 0x000ea400080010ff */
[----:B--2---:R-:W-:Y:S05]  /*85c0*/  @!P0 BRA `(.L_x_125) ;  /* 0xfffffffc00f08947 */ /* 0x004fea000383ffff */
[----:B------:R-:W-:Y:S05]  /*85d0*/  BRA `(.L_x_126) ;  /* 0xffffffa000e07947 */ /* 0x000fea000383ffff */
.L_x_46:
[----:B------:R-:W-:-:S07]  /*85e0*/  MOV R0, UR5 ;  /* 0x0000000500007c02 */ /* 0x000fce0008000f00 */
.L_x_127:
[----:B-1----:R1:W2:Y:S02]  /*85f0*/  SYNCS.PHASECHK.TRANS64.TRYWAIT P0, [R0+URZ], R3 ;  /* 0x00000003000075a7 */ /* 0x0022a400080011ff */
[----:B--2---:R-:W-:Y:S05]  /*8600*/  @!P0 NANOSLEEP.SYNCS 0x989680 ;  /* 0x009896800000895d */ /* 0x004fea0003900000 */
[----:B------:R-:W2:Y:S02]  /*8610*/  @!P0 SYNCS.PHASECHK.TRANS64 P0, [R0+URZ], R3 ;  /* 0x00000003000085a7 */ /* 0x000ea400080010ff */
[----:B--2---:R-:W-:Y:S05]  /*8620*/  @!P0 BRA `(.L_x_127) ;  /* 0xfffffffc00f08947 */ /* 0x004fea000383ffff */
[----:B------:R-:W-:Y:S05]  /*8630*/  BRA `(.L_x_128) ;  /* 0xffffffa000ec7947 */ /* 0x000fea000383ffff */
.L_x_47:
[----:B------:R-:W-:-:S07]  /*8640*/  MOV R0, UR5 ;  /* 0x0000000500007c02 */ /* 0x000fce0008000f00 */
.L_x_129:
[----:B-1----:R1:W2:Y:S02]  /*8650*/  SYNCS.PHASECHK.TRANS64.TRYWAIT P0, [R0+URZ], R3 ;  /* 0x00000003000075a7 */ /* 0x0022a400080011ff */
[----:B--2---:R-:W-:Y:S05]  /*8660*/  @!P0 NANOSLEEP.SYNCS 0x989680 ;  /* 0x009896800000895d */ /* 0x004fea0003900000 */
[----:B------:R-:W2:Y:S02]  /*8670*/  @!P0 SYNCS.PHASECHK.TRANS64 P0, [R0+URZ], R3 ;  /* 0x00000003000085a7 */ /* 0x000ea400080010ff */
[----:B--2---:R-:W-:Y:S05]  /*8680*/  @!P0 BRA `(.L_x_129) ;  /* 0xfffffffc00f08947 */ /* 0x004fea000383ffff */
[----:B------:R-:W-:Y:S05]  /*8690*/  BRA `(.L_x_130) ;  /* 0xffffffa000f87947 */ /* 0x000fea000383ffff */
.L_x_48:
[----:B------:R-:W-:-:S07]  /*86a0*/  MOV R0, UR5 ;  /* 0x0000000500007c02 */ /* 0x000fce0008000f00 */
.L_x_131:
[----:B-1----:R1:W2:Y:S02]  /*86b0*/  SYNCS.PHASECHK.TRANS64.TRYWAIT P0, [R0+URZ], R3 ;  /* 0x00000003000075a7 */ /* 0x0022a400080011ff */
[----:B--2---:R-:W-:Y:S05]  /*86c0*/  @!P0 NANOSLEEP.SYNCS 0x989680 ;  /* 0x009896800000895d */ /* 0x004fea0003900000 */
[----:B------:R-:W2:Y:S02]  /*86d0*/  @!P0 SYNCS.PHASECHK.TRANS64 P0, [R0+URZ], R3 ;  /* 0x00000003000085a7 */ /* 0x000ea400080010ff */
[----:B--2---:R-:W-:Y:S05]  /*86e0*/  @!P0 BRA `(.L_x_131) ;  /* 0xfffffffc00f08947 */ /* 0x004fea000383ffff */
[----:B------:R-:W-:Y:S05]  /*86f0*/  BRA `(.L_x_132) ;  /* 0xffffffa400047947 */ /* 0x000fea000383ffff */
.L_x_49:
[----:B------:R-:W-:-:S07]  /*8700*/  MOV R0, UR5 ;  /* 0x0000000500007c02 */ /* 0x000fce0008000f00 */
.L_x_133:
[----:B-1----:R1:W2:Y:S02]  /*8710*/  SYNCS.PHASECHK.TRANS64.TRYWAIT P0, [R0+URZ], R3 ;  /* 0x00000003000075a7 */ /* 0x0022a400080011ff */
[----:B--2---:R-:W-:Y:S05]  /*8720*/  @!P0 NANOSLEEP.SYNCS 0x989680 ;  /* 0x009896800000895d */ /* 0x004fea0003900000 */
[----:B------:R-:W2:Y:S02]  /*8730*/  @!P0 SYNCS.PHASECHK.TRANS64 P0, [R0+URZ], R3 ;  /* 0x00000003000085a7 */ /* 0x000ea400080010ff */
[----:B--2---:R-:W-:Y:S05]  /*8740*/  @!P0 BRA `(.L_x_133) ;  /* 0xfffffffc00f08947 */ /* 0x004fea000383ffff */
[----:B------:R-:W-:Y:S05]  /*8750*/  BRA `(.L_x_134) ;  /* 0xffffffa400107947 */ /* 0x000fea000383ffff */
.L_x_50:
[----:B------:R-:W-:-:S07]  /*8760*/  MOV R0, UR5 ;  /* 0x0000000500007c02 */ /* 0x000fce0008000f00 */
.L_x_135:
[----:B-1----:R1:W2:Y:S02]  /*8770*/  SYNCS.PHASECHK.TRANS64.TRYWAIT P0, [R0+URZ], R3 ;  /* 0x00000003000075a7 */ /* 0x0022a400080011ff */
[----:B--2---:R-:W-:Y:S05]  /*8780*/  @!P0 NANOSLEEP.SYNCS 0x989680 ;  /* 0x009896800000895d */ /* 0x004fea0003900000 */
[----:B------:R-:W2:Y:S02]  /*8790*/  @!P0 SYNCS.PHASECHK.TRANS64 P0, [R0+URZ], R3 ;  /* 0x00000003000085a7 */ /* 0x000ea400080010ff */
[----:B--2---:R-:W-:Y:S05]  /*87a0*/  @!P0 BRA `(.L_x_135) ;  /* 0xfffffffc00f08947 */ /* 0x004fea000383ffff */
[----:B------:R-:W-:Y:S05]  /*87b0*/  BRA `(.L_x_136) ;  /* 0xffffffa4001c7947 */ /* 0x000fea000383ffff */
.L_x_51:
[----:B------:R-:W-:-:S07]  /*87c0*/  MOV R0, UR5 ;  /* 0x0000000500007c02 */ /* 0x000fce0008000f00 */
.L_x_137:
[----:B-1----:R1:W2:Y:S02]  /*87d0*/  SYNCS.PHASECHK.TRANS64.TRYWAIT P0, [R0+URZ], R3 ;  /* 0x00000003000075a7 */ /* 0x0022a400080011ff */
[----:B--2---:R-:W-:Y:S05]  /*87e0*/  @!P0 NANOSLEEP.SYNCS 0x989680 ;  /* 0x009896800000895d */ /* 0x004fea0003900000 */
[----:B------:R-:W2:Y:S02]  /*87f0*/  @!P0 SYNCS.PHASECHK.TRANS64 P0, [R0+URZ], R3 ;  /* 0x00000003000085a7 */ /* 0x000ea400080010ff */
[----:B--2---:R-:W-:Y:S05]  /*8800*/  @!P0 BRA `(.L_x_137) ;  /* 0xfffffffc00f08947 */ /* 0x004fea000383ffff */
[----:B------:R-:W-:Y:S05]  /*8810*/  BRA `(.L_x_138) ;  /* 0xffffffa400287947 */ /* 0x000fea000383ffff */
.L_x_52:
[----:B------:R-:W-:-:S07]  /*8820*/  MOV R0, UR5 ;  /* 0x0000000500007c02 */ /* 0x000fce0008000f00 */
.L_x_139:
[----:B-1----:R1:W2:Y:S02]  /*8830*/  SYNCS.PHASECHK.TRANS64.TRYWAIT P0, [R0+URZ], R3 ;  /* 0x00000003000075a7 */ /* 0x0022a400080011ff */
[----:B--2---:R-:W-:Y:S05]  /*8840*/  @!P0 NANOSLEEP.SYNCS 0x989680 ;  /* 0x009896800000895d */ /* 0x004fea0003900000 */
[----:B------:R-:W2:Y:S02]  /*8850*/  @!P0 SYNCS.PHASECHK.TRANS64 P0, [R0+URZ], R3 ;  /* 0x00000003000085a7 */ /* 0x000ea400080010ff */
[----:B--2---:R-:W-:Y:S05]  /*8860*/  @!P0 BRA `(.L_x_139) ;  /* 0xfffffffc00f08947 */ /* 0x004fea000383ffff */
[----:B------:R-:W-:Y:S05]  /*8870*/  BRA `(.L_x_140) ;  /* 0xffffffa400347947 */ /* 0x000fea000383ffff */
.L_x_53:
[----:B------:R-:W-:-:S07]  /*8880*/  MOV R0, UR5 ;  /* 0x0000000500007c02 */ /* 0x000fce0008000f00 */
.L_x_141:
[----:B-1----:R1:W2:Y:S02]  /*8890*/  SYNCS.PHASECHK.TRANS64.TRYWAIT P0, [R0+URZ], R3 ;  /* 0x00000003000075a7 */ /* 0x0022a400080011ff */
[----:B--2---:R-:W-:Y:S05]  /*88a0*/  @!P0 NANOSLEEP.SYNCS 0x989680 ;  /* 0x009896800000895d */ /* 0x004fea0003900000 */
[----:B------:R-:W2:Y:S02]  /*88b0*/  @!P0 SYNCS.PHASECHK.TRANS64 P0, [R0+URZ], R3 ;  /* 0x00000003000085a7 */ /* 0x000ea400080010ff */
[----:B--2---:R-:W-:Y:S05]  /*88c0*/  @!P0 BRA `(.L_x_141) ;  /* 0xfffffffc00f08947 */ /* 0x004fea000383ffff */
[----:B------:R-:W-:Y:S05]  /*88d0*/  BRA `(.L_x_142) ;  /* 0xffffffa400407947 */ /* 0x000fea000383ffff */
.L_x_54:
[----:B------:R-:W-:-:S07]  /*88e0*/  MOV R0, UR5 ;  /* 0x0000000500007c02 */ /* 0x000fce0008000f00 */
.L_x_143:
[----:B-1----:R1:W2:Y:S02]  /*88f0*/  SYNCS.PHASECHK.TRANS64.TRYWAIT P0, [R0+URZ], R3 ;  /* 0x00000003000075a7 */ /* 0x0022a400080011ff */
[----:B--2---:R-:W-:Y:S05]  /*8900*/  @!P0 NANOSLEEP.SYNCS 0x989680 ;  /* 0x009896800000895d */ /* 0x004fea0003900000 */
[----:B------:R-:W2:Y:S02]  /*8910*/  @!P0 SYNCS.PHASECHK.TRANS64 P0, [R0+URZ], R3 ;  /* 0x00000003000085a7 */ /* 0x000ea400080010ff */
[----:B--2---:R-:W-:Y:S05]  /*8920*/  @!P0 BRA `(.L_x_143) ;  /* 0xfffffffc00f08947 */ /* 0x004fea000383ffff */
[----:B------:R-:W-:Y:S05]  /*8930*/  BRA `(.L_x_144) ;  /* 0xffffffa4004c7947 */ /* 0x000fea000383ffff */
.L_x_55:
[----:B------:R-:W-:-:S07]  /*8940*/  MOV R0, UR5 ;  /* 0x0000000500007c02 */ /* 0x000fce0008000f00 */
.L_x_145:
[----:B-1----:R1:W2:Y:S02]  /*8950*/  SYNCS.PHASECHK.TRANS64.TRYWAIT P0, [R0+URZ], R3 ;  /* 0x00000003000075a7 */ /* 0x0022a400080011ff */
[----:B--2---:R-:W-:Y:S05]  /*8960*/  @!P0 NANOSLEEP.SYNCS 0x989680 ;  /* 0x009896800000895d */ /* 0x004fea0003900000 */
[----:B------:R-:W2:Y:S02]  /*8970*/  @!P0 SYNCS.PHASECHK.TRANS64 P0, [R0+URZ], R3 ;  /* 0x00000003000085a7 */ /* 0x000ea400080010ff */
[----:B--2---:R-:W-:Y:S05]  /*8980*/  @!P0 BRA `(.L_x_145) ;  /* 0xfffffffc00f08947 */ /* 0x004fea000383ffff */
[----:B------:R-:W-:Y:S05]  /*8990*/  BRA `(.L_x_146) ;  /* 0xffffffa400587947 */ /* 0x000fea000383ffff */
.L_x_56:
[----:B------:R-:W-:-:S07]  /*89a0*/  MOV R0, UR5 ;  /* 0x0000000500007c02 */ /* 0x000fce0008000f00 */
.L_x_147:
[----:B-1----:R1:W2:Y:S02]  /*89b0*/  SYNCS.PHASECHK.TRANS64.TRYWAIT P0, [R0+URZ], R3 ;  /* 0x00000003000075a7 */ /* 0x0022a400080011ff */
[----:B--2---:R-:W-:Y:S05]  /*89c0*/  @!P0 NANOSLEEP.SYNCS 0x989680 ;  /* 0x009896800000895d */ /* 0x004fea0003900000 */
[----:B------:R-:W2:Y:S02]  /*89d0*/  @!P0 SYNCS.PHASECHK.TRANS64 P0, [R0+URZ], R3 ;  /* 0x00000003000085a7 */ /* 0x000ea400080010ff */
[----:B--2---:R-:W-:Y:S05]  /*89e0*/  @!P0 BRA `(.L_x_147) ;  /* 0xfffffffc00f08947 */ /* 0x004fea000383ffff */
[----:B------:R-:W-:Y:S05]  /*89f0*/  BRA `(.L_x_148) ;  /* 0xffffffa400647947 */ /* 0x000fea000383ffff */
.L_x_57:
[----:B------:R-:W-:-:S07]  /*8a00*/  MOV R0, UR5 ;  /* 0x0000000500007c02 */ /* 0x000fce0008000f00 */
.L_x_149:
[----:B-1----:R1:W2:Y:S02]  /*8a10*/  SYNCS.PHASECHK.TRANS64.TRYWAIT P0, [R0+URZ], R3 ;  /* 0x00000003000075a7 */ /* 0x0022a400080011ff */
[----:B--2---:R-:W-:Y:S05]  /*8a20*/  @!P0 NANOSLEEP.SYNCS 0x989680 ;  /* 0x009896800000895d */ /* 0x004fea0003900000 */
[----:B------:R-:W2:Y:S02]  /*8a30*/  @!P0 SYNCS.PHASECHK.TRANS64 P0, [R0+URZ], R3 ;  /* 0x00000003000085a7 */ /* 0x000ea400080010ff */
[----:B--2---:R-:W-:Y:S05]  /*8a40*/  @!P0 BRA `(.L_x_149) ;  /* 0xfffffffc00f08947 */ /* 0x004fea000383ffff */
[----:B------:R-:W-:Y:S05]  /*8a50*/  BRA `(.L_x_150) ;  /* 0xffffffa400707947 */ /* 0x000fea000383ffff */
.L_x_58:
[----:B------:R-:W-:-:S07]  /*8a60*/  MOV R0, UR5 ;  /* 0x0000000500007c02 */ /* 0x000fce0008000f00 */
.L_x_151:
[----:B-1----:R1:W2:Y:S02]  /*8a70*/  SYNCS.PHASECHK.TRANS64.TRYWAIT P0, [R0+URZ], R3 ;  /* 0x00000003000075a7 */ /* 0x0022a400080011ff */
[----:B--2---:R-:W-:Y:S05]  /*8a80*/  @!P0 NANOSLEEP.SYNCS 0x989680 ;  /* 0x009896800000895d */ /* 0x004fea0003900000 */
[----:B------:R-:W2:Y:S02]  /*8a90*/  @!P0 SYNCS.PHASECHK.TRANS64 P0, [R0+URZ], R3 ;  /* 0x00000003000085a7 */ /* 0x000ea400080010ff */
[----:B--2---:R-:W-:Y:S05]  /*8aa0*/  @!P0 BRA `(.L_x_151) ;  /* 0xfffffffc00f08947 */ /* 0x004fea000383ffff */
[----:B------:R-:W-:Y:S05]  /*8ab0*/  BRA `(.L_x_152) ;  /* 0xffffffa4007c7947 */ /* 0x000fea000383ffff */
.L_x_59:
[----:B------:R-:W-:-:S07]  /*8ac0*/  MOV R0, UR5 ;  /* 0x0000000500007c02 */ /* 0x000fce0008000f00 */
.L_x_153:
[----:B-1----:R1:W2:Y:S02]  /*8ad0*/  SYNCS.PHASECHK.TRANS64.TRYWAIT P0, [R0+URZ], R3 ;  /* 0x00000003000075a7 */ /* 0x0022a400080011ff */
[----:B--2---:R-:W-:Y:S05]  /*8ae0*/  @!P0 NANOSLEEP.SYNCS 0x989680 ;  /* 0x009896800000895d */ /* 0x004fea0003900000 */
[----:B------:R-:W2:Y:S02]  /*8af0*/  @!P0 SYNCS.PHASECHK.TRANS64 P0, [R0+URZ], R3 ;  /* 0x00000003000085a7 */ /* 0x000ea400080010ff */
[----:B--2---:R-:W-:Y:S05]  /*8b00*/  @!P0 BRA `(.L_x_153) ;  /* 0xfffffffc00f08947 */ /* 0x004fea000383ffff */
[----:B------:R-:W-:Y:S05]  /*8b10*/  BRA `(.L_x_154) ;  /* 0xffffffa400887947 */ /* 0x000fea000383ffff */
.L_x_60:
[----:B------:R-:W-:-:S07]  /*8b20*/  MOV R0, UR5 ;  /* 0x0000000500007c02 */ /* 0x000fce0008000f00 */
.L_x_155:
[----:B-1----:R1:W2:Y:S02]  /*8b30*/  SYNCS.PHASECHK.TRANS64.TRYWAIT P0, [R0+URZ], R3 ;  /* 0x00000003000075a7 */ /* 0x0022a400080011ff */
[----:B--2---:R-:W-:Y:S05]  /*8b40*/  @!P0 NANOSLEEP.SYNCS 0x989680 ;  /* 0x009896800000895d */ /* 0x004fea0003900000 */
[----:B------:R-:W2:Y:S02]  /*8b50*/  @!P0 SYNCS.PHASECHK.TRANS64 P0, [R0+URZ], R3 ;  /* 0x00000003000085a7 */ /* 0x000ea400080010ff */
[----:B--2---:R-:W-:Y:S05]  /*8b60*/  @!P0 BRA `(.L_x_155) ;  /* 0xfffffffc00f08947 */ /* 0x004fea000383ffff */
[----:B------:R-:W-:Y:S05]  /*8b70*/  BRA `(.L_x_156) ;  /* 0xffffffa400947947 */ /* 0x000fea000383ffff */
.L_x_61:
[----:B------:R-:W-:-:S07]  /*8b80*/  MOV R0, UR5 ;  /* 0x0000000500007c02 */ /* 0x000fce0008000f00 */
.L_x_157:
[----:B-1----:R1:W2:Y:S02]  /*8b90*/  SYNCS.PHASECHK.TRANS64.TRYWAIT P0, [R0+URZ], R3 ;  /* 0x00000003000075a7 */ /* 0x0022a400080011ff */
[----:B--2---:R-:W-:Y:S05]  /*8ba0*/  @!P0 NANOSLEEP.SYNCS 0x989680 ;  /* 0x009896800000895d */ /* 0x004fea0003900000 */
[----:B------:R-:W2:Y:S02]  /*8bb0*/  @!P0 SYNCS.PHASECHK.TRANS64 P0, [R0+URZ], R3 ;  /* 0x00000003000085a7 */ /* 0x000ea400080010ff */
[----:B--2---:R-:W-:Y:S05]  /*8bc0*/  @!P0 BRA `(.L_x_157) ;  /* 0xfffffffc00f08947 */ /* 0x004fea000383ffff */
[----:B------:R-:W-:Y:S05]  /*8bd0*/  BRA `(.L_x_158) ;  /* 0xffffffa400a07947 */ /* 0x000fea000383ffff */
.L_x_64:
[----:B--2---:R2:W3:Y:S02]  /*8be0*/  SYNCS.PHASECHK.TRANS64.TRYWAIT P0, [R2+URZ+0x1b0], R4 ;  /* 0x0001b004020075a7 */ /* 0x0044e400080011ff */
[----:B---3--:R-:W-:Y:S05]  /*8bf0*/  @!P0 NANOSLEEP.SYNCS 0x989680 ;  /* 0x009896800000895d */ /* 0x008fea0003900000 */
[----:B------:R-:W3:Y:S02]  /*8c00*/  @!P0 SYNCS.PHASECHK.TRANS64 P0, [R2+URZ+0x1b0], R4 ;  /* 0x0001b004020085a7 */ /* 0x000ee400080010ff */
[----:B---3--:R-:W-:Y:S05]  /*8c10*/  @!P0 BRA `(.L_x_64) ;  /* 0xfffffffc00f08947 */ /* 0x008fea000383ffff */
[----:B------:R-:W-:Y:S05]  /*8c20*/  BRA `(.L_x_159) ;  /* 0xffffffa400fc7947 */ /* 0x000fea000383ffff */
.L_x_65:
[----:B------:R-:W-:-:S07]  /*8c30*/  MOV R2, UR4 ;  /* 0x0000000400027c02 */ /* 0x000fce0008000f00 */
.L_x_160:
[----:B--2---:R2:W3:Y:S02]  /*8c40*/  SYNCS.PHASECHK.TRANS64.TRYWAIT P0, [R2+URZ+0x160], R5 ;  /* 0x00016005020075a7 */ /* 0x0044e400080011ff */
[----:B---3--:R-:W-:Y:S05]  /*8c50*/  @!P0 NANOSLEEP.SYNCS 0x989680 ;  /* 0x009896800000895d */ /* 0x008fea0003900000 */
[----:B------:R-:W3:Y:S02]  /*8c60*/  @!P0 SYNCS.PHASECHK.TRANS64 P0, [R2+URZ+0x160], R5 ;  /* 0x00016005020085a7 */ /* 0x000ee400080010ff */
[----:B---3--:R-:W-:Y:S05]  /*8c70*/  @!P0 BRA `(.L_x_160) ;  /* 0xfffffffc00f08947 */ /* 0x008fea000383ffff */
[----:B------:R-:W-:Y:S05]  /*8c80*/  BRA `(.L_x_161) ;  /* 0xffffffa8000c7947 */ /* 0x000fea000383ffff */
.L_x_66:
[----:B--2---:R2:W3:Y:S02]  /*8c90*/  SYNCS.PHASECHK.TRANS64.TRYWAIT P1, [R2+URZ+0x150], R4 ;  /* 0x00015004020075a7 */ /* 0x0044e400080211ff */
[----:B---3--:R-:W-:Y:S05]  /*8ca0*/  @!P1 NANOSLEEP.SYNCS 0x989680 ;  /* 0x009896800000995d */ /* 0x008fea0003900000 */
[----:B------:R-:W3:Y:S02]  /*8cb0*/  @!P1 SYNCS.PHASECHK.TRANS64 P1, [R2+URZ+0x150], R4 ;  /* 0x00015004020095a7 */ /* 0x000ee400080210ff */
[----:B---3--:R-:W-:Y:S05]  /*8cc0*/  @!P1 BRA `(.L_x_66) ;  /* 0xfffffffc00f09947 */ /* 0x008fea000383ffff */
[----:B------:R-:W-:Y:S05]  /*8cd0*/  BRA `(.L_x_162) ;  /* 0xffffffa8003c7947 */ /* 0x000fea000383ffff */
.L_x_69:
[----:B------:R-:W-:-:S07]  /*8ce0*/  MOV R0, UR4 ;  /* 0x0000000400007c02 */ /* 0x000fce0008000f00 */
.L_x_163:
[----:B--2---:R2:W3:Y:S02]  /*8cf0*/  SYNCS.PHASECHK.TRANS64.TRYWAIT P0, [R0+URZ+0x160], R2 ;  /* 0x00016002000075a7 */ /* 0x0044e400080011ff */
[----:B---3--:R-:W-:Y:S05]  /*8d00*/  @!P0 NANOSLEEP.SYNCS 0x989680 ;  /* 0x009896800000895d */ /* 0x008fea0003900000 */
[----:B------:R-:W3:Y:S02]  /*8d10*/  @!P0 SYNCS.PHASECHK.TRANS64 P0, [R0+URZ+0x160], R2 ;  /* 0x00016002000085a7 */ /* 0x000ee400080010ff */
[----:B---3--:R-:W-:Y:S05]  /*8d20*/  @!P0 BRA `(.L_x_163) ;  /* 0xfffffffc00f08947 */ /* 0x008fea000383ffff */
[----:B------:R-:W-:Y:S05]  /*8d30*/  BRA `(.L_x_68) ;  /* 0xffffffa800907947 */ /* 0x000fea000383ffff */
.L_x_76:
[----:B-1----:R1:W2:Y:S02]  /*8d40*/  SYNCS.PHASECHK.TRANS64.TRYWAIT P1, [R0+URZ+0x150], R2 ;  /* 0x00015002000075a7 */ /* 0x0022a400080211ff */
[----:B--2---:R-:W-:Y:S05]  /*8d50*/  @!P1 NANOSLEEP.SYNCS 0x989680 ;  /* 0x009896800000995d */ /* 0x004fea0003900000 */
[----:B------:R-:W2:Y:S02]  /*8d60*/  @!P1 SYNCS.PHASECHK.TRANS64 P1, [R0+URZ+0x150], R2 ;  /* 0x00015002000095a7 */ /* 0x000ea400080210ff */
[----:B--2---:R-:W-:Y:S05]  /*8d70*/  @!P1 BRA `(.L_x_76) ;  /* 0xfffffffc00f09947 */ /* 0x004fea000383ffff */
[----:B------:R-:W-:Y:S05]  /*8d80*/  BRA `(.L_x_164) ;  /* 0xffffffac00f47947 */ /* 0x000fea000383ffff */
.L_x_77:
[----:B------:R-:W-:-:S07]  /*8d90*/  MOV R2, UR23 ;  /* 0x0000001700027c02 */ /* 0x000fce0008000f00 */
.L_x_165:
[----:B-1----:R1:W2:Y:S02]  /*8da0*/  SYNCS.PHASECHK.TRANS64.TRYWAIT P0, [R2+URZ+0x190], R0 ;  /* 0x00019000020075a7 */ /* 0x0022a400080011ff */
[----:B--2---:R-:W-:Y:S05]  /*8db0*/  @!P0 NANOSLEEP.SYNCS 0x989680 ;  /* 0x009896800000895d */ /* 0x004fea0003900000 */
[----:B------:R-:W2:Y:S02]  /*8dc0*/  @!P0 SYNCS.PHASECHK.TRANS64 P0, [R2+URZ+0x190], R0 ;  /* 0x00019000020085a7 */ /* 0x000ea400080010ff */
[----:B--2---:R-:W-:Y:S05]  /*8dd0*/  @!P0 BRA `(.L_x_165) ;  /* 0xfffffffc00f08947 */ /* 0x004fea000383ffff */
[----:B------:R-:W-:Y:S05]  /*8de0*/  BRA `(.L_x_166) ;  /* 0xffffffb000407947 */ /* 0x000fea000383ffff */
.L_x_80:
[----:B------:R-:W-:Y:S07]  /*8df0*/  MOV R0, UR7 ;  /* 0x0000000700007c02 */ /* 0x000fee0008000f00 */
.L_x_167:
[----:B-1----:R1:W2:Y:S02]  /*8e00*/  SYNCS.PHASECHK.TRANS64.TRYWAIT P0, [R0+URZ], R2 ;  /* 0x00000002000075a7 */ /* 0x0022a400080011ff */
[----:B--2---:R-:W-:Y:S05]  /*8e10*/  @!P0 NANOSLEEP.SYNCS 0x989680 ;  /* 0x009896800000895d */ /* 0x004fea0003900000 */
[----:B------:R-:W2:Y:S02]  /*8e20*/  @!P0 SYNCS.PHASECHK.TRANS64 P0, [R0+URZ], R2 ;  /* 0x00000002000085a7 */ /* 0x000ea400080010ff */
[----:B--2---:R-:W-:Y:S05]  /*8e30*/  @!P0 BRA `(.L_x_167) ;  /* 0xfffffffc00f08947 */ /* 0x004fea000383ffff */
[----:B------:R-:W-:Y:S05]  /*8e40*/  BRA `(.L_x_79) ;  /* 0xffffffb0005c7947 */ /* 0x000fea000383ffff */
.L_x_83:
[----:B------:R-:W-:-:S07]  /*8e50*/  MOV R0, UR4 ;  /* 0x0000000400007c02 */ /* 0x000fce0008000f00 */
.L_x_168:
[----:B--2---:R2:W4:Y:S02]  /*8e60*/  SYNCS.PHASECHK.TRANS64.TRYWAIT P0, [R0+URZ], R2 ;  /* 0x00000002000075a7 */ /* 0x00452400080011ff */
[----:B----4-:R-:W-:Y:S05]  /*8e70*/  @!P0 NANOSLEEP.SYNCS 0x989680 ;  /* 0x009896800000895d */ /* 0x010fea0003900000 */
[----:B------:R-:W4:Y:S02]  /*8e80*/  @!P0 SYNCS.PHASECHK.TRANS64 P0, [R0+URZ], R2 ;  /* 0x00000002000085a7 */ /* 0x000f2400080010ff */
[----:B----4-:R-:W-:Y:S05]  /*8e90*/  @!P0 BRA `(.L_x_168) ;  /* 0xfffffffc00f08947 */ /* 0x010fea000383ffff */
[----:B------:R-:W-:Y:S05]  /*8ea0*/  BRA `(.L_x_169) ;  /* 0xffffffb400107947 */ /* 0x000fea000383ffff */
.L_x_84:
[----:B------:R-:W-:-:S07]  /*8eb0*/  MOV R0, UR5 ;  /* 0x0000000500007c02 */ /* 0x000fce0008000f00 */
.L_x_170:
[----:B-1----:R1:W2:Y:S02]  /*8ec0*/  SYNCS.PHASECHK.TRANS64.TRYWAIT P0, [R0+URZ], R3 ;  /* 0x00000003000075a7 */ /* 0x0022a400080011ff */
[----:B--2---:R-:W-:Y:S05]  /*8ed0*/  @!P0 NANOSLEEP.SYNCS 0x989680 ;  /* 0x009896800000895d */ /* 0x004fea0003900000 */
[----:B------:R-:W2:Y:S02]  /*8ee0*/  @!P0 SYNCS.PHASECHK.TRANS64 P0, [R0+URZ], R3 ;  /* 0x00000003000085a7 */ /* 0x000ea400080010ff */
[----:B--2---:R-:W-:Y:S05]  /*8ef0*/  @!P0 BRA `(.L_x_170) ;  /* 0xfffffffc00f08947 */ /* 0x004fea000383ffff */
[----:B------:R-:W-:Y:S05]  /*8f00*/  BRA `(.L_x_171) ;  /* 0xffffffb4001c7947 */ /* 0x000fea000383ffff */
.L_x_85:
[----:B------:R-:W-:-:S07]  /*8f10*/  MOV R0, UR5 ;  /* 0x0000000500007c02 */ /* 0x000fce0008000f00 */
.L_x_172:
[----:B-1----:R1:W2:Y:S02]  /*8f20*/  SYNCS.PHASECHK.TRANS64.TRYWAIT P0, [R0+URZ], R3 ;  /* 0x00000003000075a7 */ /* 0x0022a400080011ff */
[----:B--2---:R-:W-:Y:S05]  /*8f30*/  @!P0 NANOSLEEP.SYNCS 0x989680 ;  /* 0x009896800000895d */ /* 0x004fea0003900000 */
[----:B------:R-:W2:Y:S02]  /*8f40*/  @!P0 SYNCS.PHASECHK.TRANS64 P0, [R0+URZ], R3 ;  /* 0x00000003000085a7 */ /* 0x000ea400080010ff */
[----:B--2---:R-:W-:Y:S05]  /*8f50*/  @!P0 BRA `(.L_x_172) ;  /* 0xfffffffc00f08947 */ /* 0x004fea000383ffff */
[----:B------:R-:W-:Y:S05]  /*8f60*/  BRA `(.L_x_173) ;  /* 0xffffffb400287947 */ /* 0x000fea000383ffff */
.L_x_86:
[----:B-1----:R-:W-:-:S07]  /*8f70*/  MOV R0, UR4 ;  /* 0x0000000400007c02 */ /* 0x002fce0008000f00 */
.L_x_174:
[----:B-1----:R1:W2:Y:S02]  /*8f80*/  SYNCS.PHASECHK.TRANS64.TRYWAIT P0, [R0+URZ], R2 ;  /* 0x00000002000075a7 */ /* 0x0022a400080011ff */
[----:B--2---:R-:W-:Y:S05]  /*8f90*/  @!P0 NANOSLEEP.SYNCS 0x989680 ;  /* 0x009896800000895d */ /* 0x004fea0003900000 */
[----:B------:R-:W2:Y:S02]  /*8fa0*/  @!P0 SYNCS.PHASECHK.TRANS64 P0, [R0+URZ], R2 ;  /* 0x00000002000085a7 */ /* 0x000ea400080010ff */
[----:B--2---:R-:W-:Y:S05]  /*8fb0*/  @!P0 BRA `(.L_x_174) ;  /* 0xfffffffc00f08947 */ /* 0x004fea000383ffff */
[----:B------:R-:W-:Y:S05]  /*8fc0*/  BRA `(.L_x_175) ;  /* 0xffffffb400347947 */ /* 0x000fea000383ffff */
.L_x_91:
[----:B--2---:R2:W3:Y:S02]  /*8fd0*/  SYNCS.PHASECHK.TRANS64.TRYWAIT P0, [R3+URZ+0x150], R0 ;  /* 0x00015000030075a7 */ /* 0x0044e400080011ff */
[----:B---3--:R-:W-:Y:S05]  /*8fe0*/  @!P0 NANOSLEEP.SYNCS 0x989680 ;  /* 0x009896800000895d */ /* 0x008fea0003900000 */
[----:B------:R-:W3:Y:S02]  /*8ff0*/  @!P0 SYNCS.PHASECHK.TRANS64 P0, [R3+URZ+0x150], R0 ;  /* 0x00015000030085a7 */ /* 0x000ee400080010ff */
[----:B---3--:R-:W-:Y:S05]  /*9000*/  @!P0 BRA `(.L_x_91) ;  /* 0xfffffffc00f08947 */ /* 0x008fea000383ffff */
[----:B------:R-:W-:Y:S05]  /*9010*/  BRA `(.L_x_176) ;  /* 0xffffffb8005c7947 */ /* 0x000fea000383ffff */
.L_x_94:
[----:B--2---:R-:W-:Y:S07]  /*9020*/  MOV R0, UR21 ;  /* 0x0000001500007c02 */ /* 0x004fee0008000f00 */
.L_x_177:
[----:B--2---:R2:W3:Y:S02]  /*9030*/  SYNCS.PHASECHK.TRANS64.TRYWAIT P1, [R0+URZ+0x148], R3 ;  /* 0x00014803000075a7 */ /* 0x0044e400080211ff */
[----:B---3--:R-:W-:Y:S05]  /*9040*/  @!P1 NANOSLEEP.SYNCS 0x989680 ;  /* 0x009896800000995d */ /* 0x008fea0003900000 */
[----:B------:R-:W3:Y:S02]  /*9050*/  @!P1 SYNCS.PHASECHK.TRANS64 P1, [R0+URZ+0x148], R3 ;  /* 0x00014803000095a7 */ /* 0x000ee400080210ff */
[----:B---3--:R-:W-:Y:S05]  /*9060*/  @!P1 BRA `(.L_x_177) ;  /* 0xfffffffc00f09947 */ /* 0x008fea000383ffff */
[----:B------:R-:W-:Y:S05]  /*9070*/  BRA `(.L_x_93) ;  /* 0xffffffbc00d07947 */ /* 0x000fea000383ffff */
.L_x_97:
[----:B--2---:R-:W-:Y:S07]  /*9080*/  MOV R0, UR21 ;  /* 0x0000001500007c02 */ /* 0x004fee0008000f00 */
.L_x_178:
[----:B--2---:R2:W3:Y:S02]  /*9090*/  SYNCS.PHASECHK.TRANS64.TRYWAIT P0, [R0+URZ+0x138], R2 ;  /* 0x00013802000075a7 */ /* 0x0044e400080011ff */
[----:B---3--:R-:W-:Y:S05]  /*90a0*/  @!P0 NANOSLEEP.SYNCS 0x989680 ;  /* 0x009896800000895d */ /* 0x008fea0003900000 */
[----:B------:R-:W3:Y:S02]  /*90b0*/  @!P0 SYNCS.PHASECHK.TRANS64 P0, [R0+URZ+0x138], R2 ;  /* 0x00013802000085a7 */ /* 0x000ee400080010ff */
[----:B---3--:R-:W-:Y:S05]  /*90c0*/  @!P0 BRA `(.L_x_178) ;  /* 0xfffffffc00f08947 */ /* 0x008fea000383ffff */
[----:B------:R-:W-:Y:S05]  /*90d0*/  BRA `(.L_x_179) ;  /* 0xffffffc000247947 */ /* 0x000fea000383ffff */
.L_x_100:
[----:B-1----:R1:W2:Y:S02]  /*90e0*/  SYNCS.PHASECHK.TRANS64.TRYWAIT P0, [R8+URZ+0x150], R0 ;  /* 0x00015000080075a7 */ /* 0x0022a400080011ff */
[----:B--2---:R-:W-:Y:S05]  /*90f0*/  @!P0 NANOSLEEP.SYNCS 0x989680 ;  /* 0x009896800000895d */ /* 0x004fea0003900000 */
[----:B------:R-:W2:Y:S02]  /*9100*/  @!P0 SYNCS.PHASECHK.TRANS64 P0, [R8+URZ+0x150], R0 ;  /* 0x00015000080085a7 */ /* 0x000ea400080010ff */
[----:B--2---:R-:W-:Y:S05]  /*9110*/  @!P0 BRA `(.L_x_100) ;  /* 0xfffffffc00f08947 */ /* 0x004fea000383ffff */
[----:B------:R-:W-:Y:S05]  /*9120*/  BRA `(.L_x_180) ;  /* 0xffffffc400bc7947 */ /* 0x000fea000383ffff */
.L_x_106:
[----:B------:R-:W-:Y:S07]  /*9130*/  MOV R0, UR46 ;  /* 0x0000002e00007c02 */ /* 0x000fee0008000f00 */
.L_x_181:
[----:B-1----:R1:W2:Y:S02]  /*9140*/  SYNCS.PHASECHK.TRANS64.TRYWAIT P2, [R0+URZ+0x130], R4 ;  /* 0x00013004000075a7 */ /* 0x0022a400080411ff */
[----:B--2---:R-:W-:Y:S05]  /*9150*/  @!P2 NANOSLEEP.SYNCS 0x989680 ;  /* 0x009896800000a95d */ /* 0x004fea0003900000 */
[----:B------:R-:W2:Y:S02]  /*9160*/  @!P2 SYNCS.PHASECHK.TRANS64 P2, [R0+URZ+0x130], R4 ;  /* 0x000130040000a5a7 */ /* 0x000ea400080410ff */
[----:B--2---:R-:W-:Y:S05]  /*9170*/  @!P2 BRA `(.L_x_181) ;  /* 0xfffffffc00f0a947 */ /* 0x004fea000383ffff */
[----:B------:R-:W-:Y:S05]  /*9180*/  BRA `(.L_x_105) ;  /* 0xffffffd000447947 */ /* 0x000fea000383ffff */
.L_x_108:
[----:B-1----:R-:W-:Y:S07]  /*9190*/  MOV R0, UR47 ;  /* 0x0000002f00007c02 */ /* 0x002fee0008000f00 */
.L_x_182:
[----:B-1----:R1:W4:Y:S02]  /*91a0*/  SYNCS.PHASECHK.TRANS64.TRYWAIT P0, [R0+URZ+0x170], R3 ;  /* 0x00017003000075a7 */ /* 0x00232400080011ff */
[----:B----4-:R-:W-:Y:S05]  /*91b0*/  @!P0 NANOSLEEP.SYNCS 0x989680 ;  /* 0x009896800000895d */ /* 0x010fea0003900000 */
[----:B------:R-:W4:Y:S02]  /*91c0*/  @!P0 SYNCS.PHASECHK.TRANS64 P0, [R0+URZ+0x170], R3 ;  /* 0x00017003000085a7 */ /* 0x000f2400080010ff */
[----:B----4-:R-:W-:Y:S05]  /*91d0*/  @!P0 BRA `(.L_x_182) ;  /* 0xfffffffc00f08947 */ /* 0x010fea000383ffff */
[----:B------:R-:W-:Y:S05]  /*91e0*/  BRA `(.L_x_107) ;  /* 0xffffffd000c47947 */ /* 0x000fea000383ffff */
        .weak           $__internal_0_$__cuda_sm10x_tcgen05_guardrail_trap_col_being_dealloced_not_returned_by_alloc
        .type           $__internal_0_$__cuda_sm10x_tcgen05_guardrail_trap_col_being_dealloced_not_returned_by_alloc,@function
        .size           $__internal_0_$__cuda_sm10x_tcgen05_guardrail_trap_col_being_dealloced_not_returned_by_alloc,($__internal_1_$__cuda_sm10x_tcgen05_guardrail_trap_phase_invalid_during_alloc - $__internal_0_$__cuda_sm10x_tcgen05_guardrail_trap_col_being_dealloced_not_returned_by_alloc)
$__internal_0_$__cuda_sm10x_tcgen05_guardrail_trap_col_being_dealloced_not_returned_by_alloc:
[----:B------:R-:W-:Y:S05]  /*91f0*/  BPT.TRAP 0x1 ;  /* 0x000000040000795c */ /* 0x000fea0000300000 */
[----:B------:R-:W-:-:S04]  /*9200*/  HFMA2 R3, -RZ, RZ, 0, 0 ;  /* 0x00000000ff037431 */ /* 0x000fc800000001ff */
[----:B------:R-:W-:Y:S05]  /*9210*/  RET.REL.NODEC R2 `(_ZN7cutlass13device_kernelINS_4gemm6kernel13GemmUniversalIN4cute5tupleIJiiiiEEENS1_10collective13CollectiveMmaINS1_35MainloopSm100TmaUmmaWarpSpecializedILi19ELi2ELi4ENS5_IJNS4_1CILi2EEENSA_ILi1EEESC_EEEEENS5_IJNSA_ILi64EEENSA_ILi112EEESF_EEEaNS5_IJlSC_lEEEaSI_NS4_8TiledMMAINS4_8MMA_AtomIJNS4_15SM100_MMA_S8_SSIaaiLi64ELi112ELNS4_4UMMA5MajorE0ELSN_0ELNSM_8SaturateE0EEEEEENS4_6LayoutINS5_IJSC_SC_SC_EEENS5_IJNSA_ILi0EEEST_ST_EEEEENS5_IJNS4_10UnderscoreESW_SW_EEEEENS4_13SM90_TMA_LOADENS4_14ComposedLayoutINS4_7SwizzleILi2ELi4ELi3EEENS4_18smem_ptr_flag_bitsILi8EEENSR_INS5_IJNSA_ILi8EEESF_EEENS5_IJSF_SC_EEEEEEEvNS4_8identityENS4_23SM90_TMA_LOAD_MULTICASTES19_vS1A_EENS_8epilogue10collective18CollectiveEpilogueINS1D_23Sm100TmaWarpSpecializedILi1ELi1ELi56ELb0ELb0EEEJSH_NS5_IJNSR_ISF_SC_EENSR_ISG_SC_EEEEEaSI_aSI_NS1D_6fusion15FusionCallbacksIS1H_NS1L_17LinearCombinationIaiaiLNS_15FloatRoundStyleE2EEESH_S1K_JEEENS4_5SM1004TMEM4LOAD25SM100_TMEM_LOAD_16dp32b8xESZ_NS10_INS11_ILi0ELi4ELi3EEES14_NSR_INS5_IJS15_NSA_ILi16EEEEEENS5_IJS1W_SC_EEEEEEENS4_39AutoVectorizingCopyWithAssumedAlignmentILi128EEENS4_14SM90_TMA_STOREES20_S22_S22_EEEvvEEEEvNT_6ParamsE) ;  /* 0xffffff6c02787950 */ /* 0x000fea0003c3ffff */
        .weak           $__internal_1_$__cuda_sm10x_tcgen05_guardrail_trap_phase_invalid_during_alloc
        .type           $__internal_1_$__cuda_sm10x_tcgen05_guardrail_trap_phase_invalid_during_alloc,@function
        .size           $__internal_1_$__cuda_sm10x_tcgen05_guardrail_trap_phase_invalid_during_alloc,($__internal_2_$__cuda_sm10x_tcgen05_guardrail_trap_unallocated_columns_being_dealloced - $__internal_1_$__cuda_sm10x_tcgen05_guardrail_trap_phase_invalid_during_alloc)
$__internal_1_$__cuda_sm10x_tcgen05_guardrail_trap_phase_invalid_during_alloc:
[----:B------:R-:W-:Y:S05]  /*9220*/  BPT.TRAP 0x1 ;  /* 0x000000040000795c */ /* 0x000fea0000300000 */
[----:B------:R-:W-:-:S04]  /*9230*/  MOV R5, 0x0 ;  /* 0x0000000000057802 */ /* 0x000fc80000000f00 */
[----:B------:R-:W-:Y:S05]  /*9240*/  RET.REL.NODEC R4 `(_ZN7cutlass13device_kernelINS_4gemm6kernel13GemmUniversalIN4cute5tupleIJiiiiEEENS1_10collective13CollectiveMmaINS1_35MainloopSm100TmaUmmaWarpSpecializedILi19ELi2ELi4ENS5_IJNS4_1CILi2EEENSA_ILi1EEESC_EEEEENS5_IJNSA_ILi64EEENSA_ILi112EEESF_EEEaNS5_IJlSC_lEEEaSI_NS4_8TiledMMAINS4_8MMA_AtomIJNS4_15SM100_MMA_S8_SSIaaiLi64ELi112ELNS4_4UMMA5MajorE0ELSN_0ELNSM_8SaturateE0EEEEEENS4_6LayoutINS5_IJSC_SC_SC_EEENS5_IJNSA_ILi0EEEST_ST_EEEEENS5_IJNS4_10UnderscoreESW_SW_EEEEENS4_13SM90_TMA_LOADENS4_14ComposedLayoutINS4_7SwizzleILi2ELi4ELi3EEENS4_18smem_ptr_flag_bitsILi8EEENSR_INS5_IJNSA_ILi8EEESF_EEENS5_IJSF_SC_EEEEEEEvNS4_8identityENS4_23SM90_TMA_LOAD_MULTICASTES19_vS1A_EENS_8epilogue10collective18CollectiveEpilogueINS1D_23Sm100TmaWarpSpecializedILi1ELi1ELi56ELb0ELb0EEEJSH_NS5_IJNSR_ISF_SC_EENSR_ISG_SC_EEEEEaSI_aSI_NS1D_6fusion15FusionCallbacksIS1H_NS1L_17LinearCombinationIaiaiLNS_15FloatRoundStyleE2EEESH_S1K_JEEENS4_5SM1004TMEM4LOAD25SM100_TMEM_LOAD_16dp32b8xESZ_NS10_INS11_ILi0ELi4ELi3EEES14_NSR_INS5_IJS15_NSA_ILi16EEEEEENS5_IJS1W_SC_EEEEEEENS4_39AutoVectorizingCopyWithAssumedAlignmentILi128EEENS4_14SM90_TMA_STOREES20_S22_S22_EEEvvEEEEvNT_6ParamsE) ;  /* 0xffffff6c046c7950 */ /* 0x000fea0003c3ffff */
        .weak           $__internal_2_$__cuda_sm10x_tcgen05_guardrail_trap_unallocated_columns_being_dealloced
        .type           $__internal_2_$__cuda_sm10x_tcgen05_guardrail_trap_unallocated_columns_being_dealloced,@function
        .size           $__internal_2_$__cuda_sm10x_tcgen05_guardrail_trap_unallocated_columns_being_dealloced,(.L_x_184 - $__internal_2_$__cuda_sm10x_tcgen05_guardrail_trap_unallocated_columns_being_dealloced)
$__internal_2_$__cuda_sm10x_tcgen05_guardrail_trap_unallocated_columns_being_dealloced:
[----:B------:R-:W-:Y:S05]  /*9250*/  BPT.TRAP 0x1 ;  /* 0x000000040000795c */ /* 0x000fea0000300000 */
[----:B------:R-:W-:-:S04]  /*9260*/  HFMA2 R3, -RZ, RZ, 0, 0 ;  /* 0x00000000ff037431 */ /* 0x000fc800000001ff */
[----:B------:R-:W-:Y:S05]  /*9270*/  RET.REL.NODEC R2 `(_ZN7cutlass13device_kernelINS_4gemm6kernel13GemmUniversalIN4cute5tupleIJiiiiEEENS1_10collective13CollectiveMmaINS1_35MainloopSm100TmaUmmaWarpSpecializedILi19ELi2ELi4ENS5_IJNS4_1CILi2EEENSA_ILi1EEESC_EEEEENS5_IJNSA_ILi64EEENSA_ILi112EEESF_EEEaNS5_IJlSC_lEEEaSI_NS4_8TiledMMAINS4_8MMA_AtomIJNS4_15SM100_MMA_S8_SSIaaiLi64ELi112ELNS4_4UMMA5MajorE0ELSN_0ELNSM_8SaturateE0EEEEEENS4_6LayoutINS5_IJSC_SC_SC_EEENS5_IJNSA_ILi0EEEST_ST_EEEEENS5_IJNS4_10UnderscoreESW_SW_EEEEENS4_13SM90_TMA_LOADENS4_14ComposedLayoutINS4_7SwizzleILi2ELi4ELi3EEENS4_18smem_ptr_flag_bitsILi8EEENSR_INS5_IJNSA_ILi8EEESF_EEENS5_IJSF_SC_EEEEEEEvNS4_8identityENS4_23SM90_TMA_LOAD_MULTICASTES19_vS1A_EENS_8epilogue10collective18CollectiveEpilogueINS1D_23Sm100TmaWarpSpecializedILi1ELi1ELi56ELb0ELb0EEEJSH_NS5_IJNSR_ISF_SC_EENSR_ISG_SC_EEEEEaSI_aSI_NS1D_6fusion15FusionCallbacksIS1H_NS1L_17LinearCombinationIaiaiLNS_15FloatRoundStyleE2EEESH_S1K_JEEENS4_5SM1004TMEM4LOAD25SM100_TMEM_LOAD_16dp32b8xESZ_NS10_INS11_ILi0ELi4ELi3EEES14_NSR_INS5_IJS15_NSA_ILi16EEEEEENS5_IJS1W_SC_EEEEEEENS4_39AutoVectorizingCopyWithAssumedAlignmentILi128EEENS4_14SM90_TMA_STOREES20_S22_S22_EEEvvEEEEvNT_6ParamsE) ;  /* 0xffffff6c02607950 */ /* 0x000fea0003c3ffff */
.L_x_183:
[----:B------:R-:W-:-:S00]  /*9280*/  BRA `(.L_x_183) ;  /* 0xfffffffc00fc7947 */ /* 0x000fc0000383ffff */
[----:B------:R-:W-:-:S00]  /*9290*/  NOP ;  /* 0x0000000000007918 */ /* 0x000fc00000000000 */
        /* <DEDUP_REMOVED lines=14> */
.L_x_184:


//--------------------- .nv.global.init           --------------------------
	.section	.nv.global.init,"aw",@progbits
.nv.global.init:
	.type		$str$26,@object
	.size		$str$26,($str$25 - $str$26)
$str$26:
        /*0000*/ 	.byte	0x2f, 0x74, 0x6d, 0x70, 0x2f, 0x63, 0x75, 0x74, 0x6c, 0x61, 0x73, 0x73, 0x5f, 0x73, 0x77, 0x65
        /*0010*/ 	.byte	0x65, 0x70, 0x5f, 0x73, 0x72, 0x63, 0x2f, 0x69, 0x6e, 0x63, 0x6c, 0x75, 0x64, 0x65, 0x2f, 0x63
        /*0020*/ 	.byte	0x75, 0x74, 0x65, 0x2f, 0x61, 0x74, 0x6f, 0x6d, 0x2f, 0x63, 0x6f, 0x70, 0x79, 0x5f, 0x74, 0x72
        /*0030*/ 	.byte	0x61, 0x69, 0x74, 0x73, 0x5f, 0x73, 0x6d, 0x31, 0x30, 0x30, 0x2e, 0x68, 0x70, 0x70, 0x00
	.type		$str$25,@object
	.size		$str$25,(__unnamed_1 - $str$25)
$str$25:
        /*003f*/ 	.byte	0x28, 0x28, 0x75, 0x69, 0x6e, 0x74, 0x33, 0x32, 0x5f, 0x74, 0x28, 0x74, 0x68, 0x72, 0x65, 0x61
        /*004f*/ 	.byte	0x64, 0x49, 0x64, 0x78, 0x2e, 0x78, 0x29, 0x20, 0x2f, 0x20, 0x33, 0x32, 0x29, 0x20, 0x25, 0x20
        /*005f*/ 	.byte	0x34, 0x29, 0x20, 0x3d, 0x3d, 0x20, 0x28, 0x28, 0x28, 0x74, 0x6d, 0x65, 0x6d, 0x5f, 0x61, 0x64
        /*006f*/ 	.byte	0x64, 0x72, 0x20, 0x3e, 0x3e, 0x20, 0x31, 0x36, 0x29, 0x20, 0x2f, 0x20, 0x33, 0x32, 0x29, 0x20
        /*007f*/ 	.byte	0x25, 0x20, 0x34, 0x29, 0x00
	.type		__unnamed_1,@object
	.size		__unnamed_1,(.L_1 - __unnamed_1)
__unnamed_1:
        /*0084*/ 	.byte	0x63, 0x6f, 0x6e, 0x73, 0x74, 0x65, 0x78, 0x70, 0x72, 0x20, 0x76, 0x6f, 0x69, 0x64, 0x20, 0x63
        /* <DEDUP_REMOVED lines=36> */
        /*02d4*/ 	.byte	0x3a, 0x3a, 0x43, 0x3c, 0x30, 0x3e, 0x3e, 0x3e, 0x3e, 0x5d, 0x00
.L_1:


//--------------------- .nv.shared._ZN7cutlass13device_kernelINS_4gemm6kernel13GemmUniversalIN4cute5tupleIJiiiiEEENS1_10collective13CollectiveMmaINS1_35MainloopSm100TmaUmmaWarpSpecializedILi19ELi2ELi4ENS5_IJNS4_1CILi2EEENSA_ILi1EEESC_EEEEENS5_IJNSA_ILi64EEENSA_ILi112EEESF_EEEaNS5_IJlSC_lEEEaSI_NS4_8TiledMMAINS4_8MMA_AtomIJNS4_15SM100_MMA_S8_SSIaaiLi64ELi112ELNS4_4UMMA5MajorE0ELSN_0ELNSM_8SaturateE0EEEEEENS4_6LayoutINS5_IJSC_SC_SC_EEENS5_IJNSA_ILi0EEEST_ST_EEEEENS5_IJNS4_10UnderscoreESW_SW_EEEEENS4_13SM90_TMA_LOADENS4_14ComposedLayoutINS4_7SwizzleILi2ELi4ELi3EEENS4_18smem_ptr_flag_bitsILi8EEENSR_INS5_IJNSA_ILi8EEESF_EEENS5_IJSF_SC_EEEEEEEvNS4_8identityENS4_23SM90_TMA_LOAD_MULTICASTES19_vS1A_EENS_8epilogue10collective18CollectiveEpilogueINS1D_23Sm100TmaWarpSpecializedILi1ELi1ELi56ELb0ELb0EEEJSH_NS5_IJNSR_ISF_SC_EENSR_ISG_SC_EEEEEaSI_aSI_NS1D_6fusion15FusionCallbacksIS1H_NS1L_17LinearCombinationIaiaiLNS_15FloatRoundStyleE2EEESH_S1K_JEEENS4_5SM1004TMEM4LOAD25SM100_TMEM_LOAD_16dp32b8xESZ_NS10_INS11_ILi0ELi4ELi3EEES14_NSR_INS5_IJS15_NSA_ILi16EEEEEENS5_IJS1W_SC_EEEEEEENS4_39AutoVectorizingCopyWithAssumedAlignmentILi128EEENS4_14SM90_TMA_STOREES20_S22_S22_EEEvvEEEEvNT_6ParamsE --------------------------
	.section	.nv.shared._ZN7cutlass13device_kernelINS_4gemm6kernel13GemmUniversalIN4cute5tupleIJiiiiEEENS1_10collective13CollectiveMmaINS1_35MainloopSm100TmaUmmaWarpSpecializedILi19ELi2ELi4ENS5_IJNS4_1CILi2EEENSA_ILi1EEESC_EEEEENS5_IJNSA_ILi64EEENSA_ILi112EEESF_EEEaNS5_IJlSC_lEEEaSI_NS4_8TiledMMAINS4_8MMA_AtomIJNS4_15SM100_MMA_S8_SSIaaiLi64ELi112ELNS4_4UMMA5MajorE0ELSN_0ELNSM_8SaturateE0EEEEEENS4_6LayoutINS5_IJSC_SC_SC_EEENS5_IJNSA_ILi0EEEST_ST_EEEEENS5_IJNS4_10UnderscoreESW_SW_EEEEENS4_13SM90_TMA_LOADENS4_14ComposedLayoutINS4_7SwizzleILi2ELi4ELi3EEENS4_18smem_ptr_flag_bitsILi8EEENSR_INS5_IJNSA_ILi8EEESF_EEENS5_IJSF_SC_EEEEEEEvNS4_8identityENS4_23SM90_TMA_LOAD_MULTICASTES19_vS1A_EENS_8epilogue10collective18CollectiveEpilogueINS1D_23Sm100TmaWarpSpecializedILi1ELi1ELi56ELb0ELb0EEEJSH_NS5_IJNSR_ISF_SC_EENSR_ISG_SC_EEEEEaSI_aSI_NS1D_6fusion15FusionCallbacksIS1H_NS1L_17LinearCombinationIaiaiLNS_15FloatRoundStyleE2EEESH_S1K_JEEENS4_5SM1004TMEM4LOAD25SM100_TMEM_LOAD_16dp32b8xESZ_NS10_INS11_ILi0ELi4ELi3EEES14_NSR_INS5_IJS15_NSA_ILi16EEEEEENS5_IJS1W_SC_EEEEEEENS4_39AutoVectorizingCopyWithAssumedAlignmentILi128EEENS4_14SM90_TMA_STOREES20_S22_S22_EEEvvEEEEvNT_6ParamsE,"aw",@nobits
	.sectionflags	@""
	.align	16
	.zero		1024


//--------------------- .nv.shared.reserved.0     --------------------------
	.section	.nv.shared.reserved.0,"aw",@nobits
	.weak		__nv_reservedSMEM_offset_0_alias
	.size		__nv_reservedSMEM_offset_0_alias, 0, 64
	.other		__nv_reservedSMEM_offset_0_alias,@"STO_CUDA_RESERVED_SHARED STV_DEFAULT"
__nv_reservedSMEM_offset_0_alias:
	.zero		0
.nv.shared.reserved.0:
	.zero		64
	.weak		__nv_reservedSMEM_tcgen05_partition
	.type		__nv_reservedSMEM_tcgen05_partition,@object
	.size		__nv_reservedSMEM_tcgen05_partition,(.L_0 - __nv_reservedSMEM_tcgen05_partition)
__nv_reservedSMEM_tcgen05_partition:
	.zero		32
.L_0:


//--------------------- .nv.global                --------------------------
	.section	.nv.global,"aw",@nobits
.nv.global:
	.type		_ZN40_INTERNAL_0e7f2107_4_k_cu_b5e4d74f_211014cute1_E,@object
	.size		_ZN40_INTERNAL_0e7f2107_4_k_cu_b5e4d74f_211014cute1_E,(_ZN40_INTERNAL_0e7f2107_4_k_cu_b5e4d74f_211014cuda3std3__45__cpo6cbeginE - _ZN40_INTERNAL_0e7f2107_4_k_cu_b5e4d74f_211014cute1_E)
_ZN40_INTERNAL_0e7f2107_4_k_cu_b5e4d74f_211014cute1_E:
	.zero		1
	.type		_ZN40_INTERNAL_0e7f2107_4_k_cu_b5e4d74f_211014cuda3std3__45__cpo6cbeginE,@object
	.size		_ZN40_INTERNAL_0e7f2107_4_k_cu_b5e4d74f_211014cuda3std3__45__cpo6cbeginE,(_ZN40_INTERNAL_0e7f2107_4_k_cu_b5e4d74f_211014cuda3std3__48in_placeE - _ZN40_INTERNAL_0e7f2107_4_k_cu_b5e4d74f_211014cuda3std3__45__cpo6cbeginE)
_ZN40_INTERNAL_0e7f2107_4_k_cu_b5e4d74f_211014cuda3std3__45__cpo6cbeginE:
	.zero		1
	.type		_ZN40_INTERNAL_0e7f2107_4_k_cu_b5e4d74f_211014cuda3std3__48in_placeE,@object
	.size		_ZN40_INTERNAL_0e7f2107_4_k_cu_b5e4d74f_211014cuda3std3__48in_placeE,(_ZN40_INTERNAL_0e7f2107_4_k_cu_b5e4d74f_211014cuda3std6ranges3__45__cpo9iter_moveE - _ZN40_INTERNAL_0e7f2107_4_k_cu_b5e4d74f_211014cuda3std3__48in_placeE)
_ZN40_INTERNAL_0e7f2107_4_k_cu_b5e4d74f_211014cuda3std3__48in_placeE:
	.zero		1
	.type		_ZN40_INTERNAL_0e7f2107_4_k_cu_b5e4d74f_211014cuda3std6ranges3__45__cpo9iter_moveE,@object
	.size		_ZN40_INTERNAL_0e7f2107_4_k_cu_b5e4d74f_211014cuda3std6ranges3__45__cpo9iter_moveE,(_ZN40_INTERNAL_0e7f2107_4_k_cu_b5e4d74f_211014cuda3std3__45__cpo5beginE - _ZN40_INTERNAL_0e7f2107_4_k_cu_b5e4d74f_211014cuda3std6ranges3__45__cpo9iter_moveE)
_ZN40_INTERNAL_0e7f2107_4_k_cu_b5e4d74f_211014cuda3std6ranges3__45__cpo9iter_moveE:
	.zero		1
	.type		_ZN40_INTERNAL_0e7f2107_4_k_cu_b5e4d74f_211014cuda3std3__45__cpo5beginE,@object
	.size		_ZN40_INTERNAL_0e7f2107_4_k_cu_b5e4d74f_211014cuda3std3__45__cpo5beginE,(_ZN40_INTERNAL_0e7f2107_4_k_cu_b5e4d74f_211014cuda3std3__442_GLOBAL__N__0e7f2107_4_k_cu_b5e4d74f_211016ignoreE - _ZN40_INTERNAL_0e7f2107_4_k_cu_b5e4d74f_211014cuda3std3__45__cpo5beginE)
_ZN40_INTERNAL_0e7f2107_4_k_cu_b5e4d74f_211014cuda3std3__45__cpo5beginE:
	.zero		1
	.type		_ZN40_INTERNAL_0e7f2107_4_k_cu_b5e4d74f_211014cuda3std3__442_GLOBAL__N__0e7f2107_4_k_cu_b5e4d74f_211016ignoreE,@object
	.size		_ZN40_INTERNAL_0e7f2107_4_k_cu_b5e4d74f_211014cuda3std3__442_GLOBAL__N__0e7f2107_4_k_cu_b5e4d74f_211016ignoreE,(_ZN40_INTERNAL_0e7f2107_4_k_cu_b5e4d74f_211014cute7productE - _ZN40_INTERNAL_0e7f2107_4_k_cu_b5e4d74f_211014cuda3std3__442_GLOBAL__N__0e7f2107_4_k_cu_b5e4d74f_211016ignoreE)
_ZN40_INTERNAL_0e7f2107_4_k_cu_b5e4d74f_211014cuda3std3__442_GLOBAL__N__0e7f2107_4_k_cu_b5e4d74f_211016ignoreE:
	.zero		1
	.type		_ZN40_INTERNAL_0e7f2107_4_k_cu_b5e4d74f_211014cute7productE,@object
	.size		_ZN40_INTERNAL_0e7f2107_4_k_cu_b5e4d74f_211014cute7productE,(_ZN40_INTERNAL_0e7f2107_4_k_cu_b5e4d74f_211014cuda3std3__45__cpo3endE - _ZN40_INTERNAL_0e7f2107_4_k_cu_b5e4d74f_211014cute7productE)
_ZN40_INTERNAL_0e7f2107_4_k_cu_b5e4d74f_211014cute7productE:
	.zero		1
	.type		_ZN40_INTERNAL_0e7f2107_4_k_cu_b5e4d74f_211014cuda3std3__45__cpo3endE,@object
	.size		_ZN40_INTERNAL_0e7f2107_4_k_cu_b5e4d74f_211014cuda3std3__45__cpo3endE,(_ZN40_INTERNAL_0e7f2107_4_k_cu_b5e4d74f_211014cuda3std3__419piecewise_constructE - _ZN40_INTERNAL_0e7f2107_4_k_cu_b5e4d74f_211014cuda3std3__45__cpo3endE)
_ZN40_INTERNAL_0e7f2107_4_k_cu_b5e4d74f_211014cuda3std3__45__cpo3endE:
	.zero		1
	.type		_ZN40_INTERNAL_0e7f2107_4_k_cu_b5e4d74f_211014cuda3std3__419piecewise_constructE,@object
	.size		_ZN40_INTERNAL_0e7f2107_4_k_cu_b5e4d74f_211014cuda3std3__419piecewise_constructE,(_ZN40_INTERNAL_0e7f2107_4_k_cu_b5e4d74f_211014cuda3std3__45__cpo4cendE - _ZN40_INTERNAL_0e7f2107_4_k_cu_b5e4d74f_211014cuda3std3__419piecewise_constructE)
_ZN40_INTERNAL_0e7f2107_4_k_cu_b5e4d74f_211014cuda3std3__419piecewise_constructE:
	.zero		1
	.type		_ZN40_INTERNAL_0e7f2107_4_k_cu_b5e4d74f_211014cuda3std3__45__cpo4cendE,@object
	.size		_ZN40_INTERNAL_0e7f2107_4_k_cu_b5e4d74f_211014cuda3std3__45__cpo4cendE,(_ZN40_INTERNAL_0e7f2107_4_k_cu_b5e4d74f_211014cuda3std6ranges3__45__cpo4swapE - _ZN40_INTERNAL_0e7f2107_4_k_cu_b5e4d74f_211014cuda3std3__45__cpo4cendE)
_ZN40_INTERNAL_0e7f2107_4_k_cu_b5e4d74f_211014cuda3std3__45__cpo4cendE:
	.zero		1
	.type		_ZN40_INTERNAL_0e7f2107_4_k_cu_b5e4d74f_211014cuda3std6ranges3__45__cpo4swapE,@object
	.size		_ZN40_INTERNAL_0e7f2107_4_k_cu_b5e4d74f_211014cuda3std6ranges3__45__cpo4swapE,(.L_9 - _ZN40_INTERNAL_0e7f2107_4_k_cu_b5e4d74f_211014cuda3std6ranges3__45__cpo4swapE)
_ZN40_INTERNAL_0e7f2107_4_k_cu_b5e4d74f_211014cuda3std6ranges3__45__cpo4swapE:
	.zero		1
.L_9:


//--------------------- .nv.constant0._ZN7cutlass13device_kernelINS_4gemm6kernel13GemmUniversalIN4cute5tupleIJiiiiEEENS1_10collective13CollectiveMmaINS1_35MainloopSm100TmaUmmaWarpSpecializedILi19ELi2ELi4ENS5_IJNS4_1CILi2EEENSA_ILi1EEESC_EEEEENS5_IJNSA_ILi64EEENSA_ILi112EEESF_EEEaNS5_IJlSC_lEEEaSI_NS4_8TiledMMAINS4_8MMA_AtomIJNS4_15SM100_MMA_S8_SSIaaiLi64ELi112ELNS4_4UMMA5MajorE0ELSN_0ELNSM_8SaturateE0EEEEEENS4_6LayoutINS5_IJSC_SC_SC_EEENS5_IJNSA_ILi0EEEST_ST_EEEEENS5_IJNS4_10UnderscoreESW_SW_EEEEENS4_13SM90_TMA_LOADENS4_14ComposedLayoutINS4_7SwizzleILi2ELi4ELi3EEENS4_18smem_ptr_flag_bitsILi8EEENSR_INS5_IJNSA_ILi8EEESF_EEENS5_IJSF_SC_EEEEEEEvNS4_8identityENS4_23SM90_TMA_LOAD_MULTICASTES19_vS1A_EENS_8epilogue10collective18CollectiveEpilogueINS1D_23Sm100TmaWarpSpecializedILi1ELi1ELi56ELb0ELb0EEEJSH_NS5_IJNSR_ISF_SC_EENSR_ISG_SC_EEEEEaSI_aSI_NS1D_6fusion15FusionCallbacksIS1H_NS1L_17LinearCombinationIaiaiLNS_15FloatRoundStyleE2EEESH_S1K_JEEENS4_5SM1004TMEM4LOAD25SM100_TMEM_LOAD_16dp32b8xESZ_NS10_INS11_ILi0ELi4ELi3EEES14_NSR_INS5_IJS15_NSA_ILi16EEEEEENS5_IJS1W_SC_EEEEEEENS4_39AutoVectorizingCopyWithAssumedAlignmentILi128EEENS4_14SM90_TMA_STOREES20_S22_S22_EEEvvEEEEvNT_6ParamsE --------------------------
	.section	.nv.constant0._ZN7cutlass13device_kernelINS_4gemm6kernel13GemmUniversalIN4cute5tupleIJiiiiEEENS1_10collective13CollectiveMmaINS1_35MainloopSm100TmaUmmaWarpSpecializedILi19ELi2ELi4ENS5_IJNS4_1CILi2EEENSA_ILi1EEESC_EEEEENS5_IJNSA_ILi64EEENSA_ILi112EEESF_EEEaNS5_IJlSC_lEEEaSI_NS4_8TiledMMAINS4_8MMA_AtomIJNS4_15SM100_MMA_S8_SSIaaiLi64ELi112ELNS4_4UMMA5MajorE0ELSN_0ELNSM_8SaturateE0EEEEEENS4_6LayoutINS5_IJSC_SC_SC_EEENS5_IJNSA_ILi0EEEST_ST_EEEEENS5_IJNS4_10UnderscoreESW_SW_EEEEENS4_13SM90_TMA_LOADENS4_14ComposedLayoutINS4_7SwizzleILi2ELi4ELi3EEENS4_18smem_ptr_flag_bitsILi8EEENSR_INS5_IJNSA_ILi8EEESF_EEENS5_IJSF_SC_EEEEEEEvNS4_8identityENS4_23SM90_TMA_LOAD_MULTICASTES19_vS1A_EENS_8epilogue10collective18CollectiveEpilogueINS1D_23Sm100TmaWarpSpecializedILi1ELi1ELi56ELb0ELb0EEEJSH_NS5_IJNSR_ISF_SC_EENSR_ISG_SC_EEEEEaSI_aSI_NS1D_6fusion15FusionCallbacksIS1H_NS1L_17LinearCombinationIaiaiLNS_15FloatRoundStyleE2EEESH_S1K_JEEENS4_5SM1004TMEM4LOAD25SM100_TMEM_LOAD_16dp32b8xESZ_NS10_INS11_ILi0ELi4ELi3EEES14_NSR_INS5_IJS15_NSA_ILi16EEEEEENS5_IJS1W_SC_EEEEEEENS4_39AutoVectorizingCopyWithAssumedAlignmentILi128EEENS4_14SM90_TMA_STOREES20_S22_S22_EEEvvEEEEvNT_6ParamsE,"a",@progbits
	.sectionflags	@""
	.align	4
.nv.constant0._ZN7cutlass13device_kernelINS_4gemm6kernel13GemmUniversalIN4cute5tupleIJiiiiEEENS1_10collective13CollectiveMmaINS1_35MainloopSm100TmaUmmaWarpSpecializedILi19ELi2ELi4ENS5_IJNS4_1CILi2EEENSA_ILi1EEESC_EEEEENS5_IJNSA_ILi64EEENSA_ILi112EEESF_EEEaNS5_IJlSC_lEEEaSI_NS4_8TiledMMAINS4_8MMA_AtomIJNS4_15SM100_MMA_S8_SSIaaiLi64ELi112ELNS4_4UMMA5MajorE0ELSN_0ELNSM_8SaturateE0EEEEEENS4_6LayoutINS5_IJSC_SC_SC_EEENS5_IJNSA_ILi0EEEST_ST_EEEEENS5_IJNS4_10UnderscoreESW_SW_EEEEENS4_13SM90_TMA_LOADENS4_14ComposedLayoutINS4_7SwizzleILi2ELi4ELi3EEENS4_18smem_ptr_flag_bitsILi8EEENSR_INS5_IJNSA_ILi8EEESF_EEENS5_IJSF_SC_EEEEEEEvNS4_8identityENS4_23SM90_TMA_LOAD_MULTICASTES19_vS1A_EENS_8epilogue10collective18CollectiveEpilogueINS1D_23Sm100TmaWarpSpecializedILi1ELi1ELi56ELb0ELb0EEEJSH_NS5_IJNSR_ISF_SC_EENSR_ISG_SC_EEEEEaSI_aSI_NS1D_6fusion15FusionCallbacksIS1H_NS1L_17LinearCombinationIaiaiLNS_15FloatRoundStyleE2EEESH_S1K_JEEENS4_5SM1004TMEM4LOAD25SM100_TMEM_LOAD_16dp32b8xESZ_NS10_INS11_ILi0ELi4ELi3EEES14_NSR_INS5_IJS15_NSA_ILi16EEEEEENS5_IJS1W_SC_EEEEEEENS4_39AutoVectorizingCopyWithAssumedAlignmentILi128EEENS4_14SM90_TMA_STOREES20_S22_S22_EEEvvEEEEvNT_6ParamsE:
	.zero		2944


//--------------------- SYMBOLS --------------------------

	.type		.nv.reservedSmem.offset0,@object
	.size		.nv.reservedSmem.offset0,0x4
	.type		.nv.reservedSmem.cap,@object
	.size		.nv.reservedSmem.cap,0x4
	.type		__assertfail,@function
